	.target	sm_100a

	.elftype	@"ET_EXEC"


//--------------------- .note.nv.tkinfo           --------------------------
	.section	.note.nv.tkinfo,"",@"SHT_NOTE"
	.sectionflags	@"SHF_NOTE_NV_TKINFO"
	.tkinfo
        /*0018*/ 	.word	0x00000002
        /*0030*/ 	.string	""
        /*0030*/ 	.string	"ptxas"
        /*0030*/ 	.string	"Cuda compilation tools, release 13.0, V13.0.88"
        /*0030*/ 	.string	"Build cuda_13.0.r13.0/compiler.36424714_0"
        /*0030*/ 	.string	"-arch sm_100a -m 64 "



//--------------------- .note.nv.cuinfo           --------------------------
	.section	.note.nv.cuinfo,"",@"SHT_NOTE"
	.sectionflags	@"SHF_NOTE_NV_CUINFO"
        /*0018*/ 	.short	0x0002
        /*001a*/ 	.short	0x0064
        /*001c*/ 	.short	0x0082
	.zero		2


//--------------------- .nv.info                  --------------------------
	.section	.nv.info,"",@"SHT_CUDA_INFO"
	.align	4


	//----- nvinfo : EIATTR_REGCOUNT
	.align		4
        /*0000*/ 	.byte	0x04, 0x2f
        /*0002*/ 	.short	(.L_20 - .L_19)
	.align		4
.L_19:
        /*0004*/ 	.word	index@(_ZN7cutlass13device_kernelINS_4gemm6kernel13GemmUniversalIN4cute5tupleIJiiiiEEENS1_10collective13CollectiveMmaINS1_35MainloopSm100TmaUmmaWarpSpecializedILi16ELi2ELi4ENS5_IJNS4_1CILi2EEENSA_ILi1EEESC_EEEEENS5_IJNSA_ILi128EEENSA_ILi256EEENSA_ILi64EEEEEENS_12float_e4m3_tENS5_IJlSC_lEEESJ_SK_NS4_8TiledMMAINS4_8MMA_AtomIJNS4_10MMA_TraitsINS4_25SM100_MMA_F8F6F4_2x1SM_SSEJSJ_SJ_fSF_SG_NS4_17integral_constantINS4_4UMMA5MajorELSR_0EEESS_NSP_INSQ_7ScaleInELST_0EEESU_EEEEEENS4_6LayoutINS5_IJSC_SC_SC_EEENS5_IJNSA_ILi0EEESZ_SZ_EEEEENS5_IJNS4_10UnderscoreES12_S12_EEEEENS4_18SM100_TMA_2SM_LOADENS4_14ComposedLayoutINS4_7SwizzleILi2ELi4ELi3EEENS4_18smem_ptr_flag_bitsILi8EEENSX_INS5_IJNSA_ILi8EEESH_EEENS5_IJSH_SC_EEEEEEEvNS4_8identityES15_S1F_vS1G_EENS_8epilogue10collective18CollectiveEpilogueINS1I_23Sm100TmaWarpSpecializedILi4ELi2ELi32ELb0ELb0EEEJNS5_IJSH_SG_SH_EEENS5_IJNSX_ISH_SC_EENSX_INS5_IJNSA_ILi32EEESB_EEENS5_IJSC_SF_EEEEEEEESJ_SK_SJ_SK_NS1I_6fusion15FusionCallbacksIS1M_NS1U_13LinCombEltActINS1I_6thread4SiLuESJ_fSJ_fLNS_15FloatRoundStyleE2EEES1N_S1T_JEEENS4_5SM1004TMEM4LOAD26SM100_TMEM_LOAD_32dp32b32xENS4_13SM90_TMA_LOADENS16_INS17_ILi1ELi4ELi3EEES1A_NSX_INS5_IJS1B_S1P_EEENS5_IJS1P_SC_EEEEEEENS4_39AutoVectorizingCopyWithAssumedAlignmentILi128EEENS4_14SM90_TMA_STOREES2B_S2D_S2D_EEEvvEEEEvNT_6ParamsE)
        /*0008*/ 	.word	0x00000097


	//----- nvinfo : EIATTR_FRAME_SIZE
	.align		4
.L_20:
        /*000c*/ 	.byte	0x04, 0x11
        /*000e*/ 	.short	(.L_22 - .L_21)
	.align		4
.L_21:
        /*0010*/ 	.word	index@($__internal_3_$__cuda_sm20_rcp_rn_f32_slowpath)
        /*0014*/ 	.word	0x00000000


	//----- nvinfo : EIATTR_FRAME_SIZE
	.align		4
.L_22:
        /*0018*/ 	.byte	0x04, 0x11
        /*001a*/ 	.short	(.L_24 - .L_23)
	.align		4
.L_23:
        /*001c*/ 	.word	index@($__internal_2_$__cuda_sm10x_tcgen05_guardrail_trap_unallocated_columns_being_dealloced)
        /*0020*/ 	.word	0x00000000


	//----- nvinfo : EIATTR_FRAME_SIZE
	.align		4
.L_24:
        /*0024*/ 	.byte	0x04, 0x11
        /*0026*/ 	.short	(.L_26 - .L_25)
	.align		4
.L_25:
        /*0028*/ 	.word	index@($__internal_1_$__cuda_sm10x_tcgen05_guardrail_trap_phase_invalid_during_alloc)
        /*002c*/ 	.word	0x00000000


	//----- nvinfo : EIATTR_FRAME_SIZE
	.align		4
.L_26:
        /*0030*/ 	.byte	0x04, 0x11
        /*0032*/ 	.short	(.L_28 - .L_27)
	.align		4
.L_27:
        /*0034*/ 	.word	index@($__internal_0_$__cuda_sm10x_tcgen05_guardrail_trap_col_being_dealloced_not_returned_by_alloc)
        /*0038*/ 	.word	0x00000000


	//----- nvinfo : EIATTR_FRAME_SIZE
	.align		4
.L_28:
        /*003c*/ 	.byte	0x04, 0x11
        /*003e*/ 	.short	(.L_30 - .L_29)
	.align		4
.L_29:
        /*0040*/ 	.word	index@(_ZN7cutlass13device_kernelINS_4gemm6kernel13GemmUniversalIN4cute5tupleIJiiiiEEENS1_10collective13CollectiveMmaINS1_35MainloopSm100TmaUmmaWarpSpecializedILi16ELi2ELi4ENS5_IJNS4_1CILi2EEENSA_ILi1EEESC_EEEEENS5_IJNSA_ILi128EEENSA_ILi256EEENSA_ILi64EEEEEENS_12float_e4m3_tENS5_IJlSC_lEEESJ_SK_NS4_8TiledMMAINS4_8MMA_AtomIJNS4_10MMA_TraitsINS4_25SM100_MMA_F8F6F4_2x1SM_SSEJSJ_SJ_fSF_SG_NS4_17integral_constantINS4_4UMMA5MajorELSR_0EEESS_NSP_INSQ_7ScaleInELST_0EEESU_EEEEEENS4_6LayoutINS5_IJSC_SC_SC_EEENS5_IJNSA_ILi0EEESZ_SZ_EEEEENS5_IJNS4_10UnderscoreES12_S12_EEEEENS4_18SM100_TMA_2SM_LOADENS4_14ComposedLayoutINS4_7SwizzleILi2ELi4ELi3EEENS4_18smem_ptr_flag_bitsILi8EEENSX_INS5_IJNSA_ILi8EEESH_EEENS5_IJSH_SC_EEEEEEEvNS4_8identityES15_S1F_vS1G_EENS_8epilogue10collective18CollectiveEpilogueINS1I_23Sm100TmaWarpSpecializedILi4ELi2ELi32ELb0ELb0EEEJNS5_IJSH_SG_SH_EEENS5_IJNSX_ISH_SC_EENSX_INS5_IJNSA_ILi32EEESB_EEENS5_IJSC_SF_EEEEEEEESJ_SK_SJ_SK_NS1I_6fusion15FusionCallbacksIS1M_NS1U_13LinCombEltActINS1I_6thread4SiLuESJ_fSJ_fLNS_15FloatRoundStyleE2EEES1N_S1T_JEEENS4_5SM1004TMEM4LOAD26SM100_TMEM_LOAD_32dp32b32xENS4_13SM90_TMA_LOADENS16_INS17_ILi1ELi4ELi3EEES1A_NSX_INS5_IJS1B_S1P_EEENS5_IJS1P_SC_EEEEEEENS4_39AutoVectorizingCopyWithAssumedAlignmentILi128EEENS4_14SM90_TMA_STOREES2B_S2D_S2D_EEEvvEEEEvNT_6ParamsE)
        /*0044*/ 	.word	0x00000000


	//----- nvinfo : EIATTR_MIN_STACK_SIZE
	.align		4
.L_30:
        /*0048*/ 	.byte	0x04, 0x12
        /*004a*/ 	.short	(.L_32 - .L_31)
	.align		4
.L_31:
        /*004c*/ 	.word	index@(_ZN7cutlass13device_kernelINS_4gemm6kernel13GemmUniversalIN4cute5tupleIJiiiiEEENS1_10collective13CollectiveMmaINS1_35MainloopSm100TmaUmmaWarpSpecializedILi16ELi2ELi4ENS5_IJNS4_1CILi2EEENSA_ILi1EEESC_EEEEENS5_IJNSA_ILi128EEENSA_ILi256EEENSA_ILi64EEEEEENS_12float_e4m3_tENS5_IJlSC_lEEESJ_SK_NS4_8TiledMMAINS4_8MMA_AtomIJNS4_10MMA_TraitsINS4_25SM100_MMA_F8F6F4_2x1SM_SSEJSJ_SJ_fSF_SG_NS4_17integral_constantINS4_4UMMA5MajorELSR_0EEESS_NSP_INSQ_7ScaleInELST_0EEESU_EEEEEENS4_6LayoutINS5_IJSC_SC_SC_EEENS5_IJNSA_ILi0EEESZ_SZ_EEEEENS5_IJNS4_10UnderscoreES12_S12_EEEEENS4_18SM100_TMA_2SM_LOADENS4_14ComposedLayoutINS4_7SwizzleILi2ELi4ELi3EEENS4_18smem_ptr_flag_bitsILi8EEENSX_INS5_IJNSA_ILi8EEESH_EEENS5_IJSH_SC_EEEEEEEvNS4_8identityES15_S1F_vS1G_EENS_8epilogue10collective18CollectiveEpilogueINS1I_23Sm100TmaWarpSpecializedILi4ELi2ELi32ELb0ELb0EEEJNS5_IJSH_SG_SH_EEENS5_IJNSX_ISH_SC_EENSX_INS5_IJNSA_ILi32EEESB_EEENS5_IJSC_SF_EEEEEEEESJ_SK_SJ_SK_NS1I_6fusion15FusionCallbacksIS1M_NS1U_13LinCombEltActINS1I_6thread4SiLuESJ_fSJ_fLNS_15FloatRoundStyleE2EEES1N_S1T_JEEENS4_5SM1004TMEM4LOAD26SM100_TMEM_LOAD_32dp32b32xENS4_13SM90_TMA_LOADENS16_INS17_ILi1ELi4ELi3EEES1A_NSX_INS5_IJS1B_S1P_EEENS5_IJS1P_SC_EEEEEEENS4_39AutoVectorizingCopyWithAssumedAlignmentILi128EEENS4_14SM90_TMA_STOREES2B_S2D_S2D_EEEvvEEEEvNT_6ParamsE)
        /*0050*/ 	.word	0x00000000
.L_32:


//--------------------- .nv.compat                --------------------------
	.section	.nv.compat,"",@"SHT_CUDA_COMPAT_INFO"
	.align	4
        /*0000*/ 	.byte	0x02, 0x09, 0x01, 0x00, 0x02, 0x02, 0x02, 0x00, 0x02, 0x05, 0x05, 0x00, 0x03, 0x07, 0x01, 0x01
        /*0010*/ 	.byte	0x02, 0x03, 0x01, 0x00, 0x02, 0x06, 0x01, 0x00, 0x04, 0x0b, 0x08, 0x00, 0x09, 0x00, 0x00, 0x00
        /*0020*/ 	.byte	0x00, 0x00, 0x00, 0x00


//--------------------- .nv.info._ZN7cutlass13device_kernelINS_4gemm6kernel13GemmUniversalIN4cute5tupleIJiiiiEEENS1_10collective13CollectiveMmaINS1_35MainloopSm100TmaUmmaWarpSpecializedILi16ELi2ELi4ENS5_IJNS4_1CILi2EEENSA_ILi1EEESC_EEEEENS5_IJNSA_ILi128EEENSA_ILi256EEENSA_ILi64EEEEEENS_12float_e4m3_tENS5_IJlSC_lEEESJ_SK_NS4_8TiledMMAINS4_8MMA_AtomIJNS4_10MMA_TraitsINS4_25SM100_MMA_F8F6F4_2x1SM_SSEJSJ_SJ_fSF_SG_NS4_17integral_constantINS4_4UMMA5MajorELSR_0EEESS_NSP_INSQ_7ScaleInELST_0EEESU_EEEEEENS4_6LayoutINS5_IJSC_SC_SC_EEENS5_IJNSA_ILi0EEESZ_SZ_EEEEENS5_IJNS4_10UnderscoreES12_S12_EEEEENS4_18SM100_TMA_2SM_LOADENS4_14ComposedLayoutINS4_7SwizzleILi2ELi4ELi3EEENS4_18smem_ptr_flag_bitsILi8EEENSX_INS5_IJNSA_ILi8EEESH_EEENS5_IJSH_SC_EEEEEEEvNS4_8identityES15_S1F_vS1G_EENS_8epilogue10collective18CollectiveEpilogueINS1I_23Sm100TmaWarpSpecializedILi4ELi2ELi32ELb0ELb0EEEJNS5_IJSH_SG_SH_EEENS5_IJNSX_ISH_SC_EENSX_INS5_IJNSA_ILi32EEESB_EEENS5_IJSC_SF_EEEEEEEESJ_SK_SJ_SK_NS1I_6fusion15FusionCallbacksIS1M_NS1U_13LinCombEltActINS1I_6thread4SiLuESJ_fSJ_fLNS_15FloatRoundStyleE2EEES1N_S1T_JEEENS4_5SM1004TMEM4LOAD26SM100_TMEM_LOAD_32dp32b32xENS4_13SM90_TMA_LOADENS16_INS17_ILi1ELi4ELi3EEES1A_NSX_INS5_IJS1B_S1P_EEENS5_IJS1P_SC_EEEEEEENS4_39AutoVectorizingCopyWithAssumedAlignmentILi128EEENS4_14SM90_TMA_STOREES2B_S2D_S2D_EEEvvEEEEvNT_6ParamsE --------------------------
	.section	.nv.info._ZN7cutlass13device_kernelINS_4gemm6kernel13GemmUniversalIN4cute5tupleIJiiiiEEENS1_10collective13CollectiveMmaINS1_35MainloopSm100TmaUmmaWarpSpecializedILi16ELi2ELi4ENS5_IJNS4_1CILi2EEENSA_ILi1EEESC_EEEEENS5_IJNSA_ILi128EEENSA_ILi256EEENSA_ILi64EEEEEENS_12float_e4m3_tENS5_IJlSC_lEEESJ_SK_NS4_8TiledMMAINS4_8MMA_AtomIJNS4_10MMA_TraitsINS4_25SM100_MMA_F8F6F4_2x1SM_SSEJSJ_SJ_fSF_SG_NS4_17integral_constantINS4_4UMMA5MajorELSR_0EEESS_NSP_INSQ_7ScaleInELST_0EEESU_EEEEEENS4_6LayoutINS5_IJSC_SC_SC_EEENS5_IJNSA_ILi0EEESZ_SZ_EEEEENS5_IJNS4_10UnderscoreES12_S12_EEEEENS4_18SM100_TMA_2SM_LOADENS4_14ComposedLayoutINS4_7SwizzleILi2ELi4ELi3EEENS4_18smem_ptr_flag_bitsILi8EEENSX_INS5_IJNSA_ILi8EEESH_EEENS5_IJSH_SC_EEEEEEEvNS4_8identityES15_S1F_vS1G_EENS_8epilogue10collective18CollectiveEpilogueINS1I_23Sm100TmaWarpSpecializedILi4ELi2ELi32ELb0ELb0EEEJNS5_IJSH_SG_SH_EEENS5_IJNSX_ISH_SC_EENSX_INS5_IJNSA_ILi32EEESB_EEENS5_IJSC_SF_EEEEEEEESJ_SK_SJ_SK_NS1I_6fusion15FusionCallbacksIS1M_NS1U_13LinCombEltActINS1I_6thread4SiLuESJ_fSJ_fLNS_15FloatRoundStyleE2EEES1N_S1T_JEEENS4_5SM1004TMEM4LOAD26SM100_TMEM_LOAD_32dp32b32xENS4_13SM90_TMA_LOADENS16_INS17_ILi1ELi4ELi3EEES1A_NSX_INS5_IJS1B_S1P_EEENS5_IJS1P_SC_EEEEEEENS4_39AutoVectorizingCopyWithAssumedAlignmentILi128EEENS4_14SM90_TMA_STOREES2B_S2D_S2D_EEEvvEEEEvNT_6ParamsE,"",@"SHT_CUDA_INFO"
	.sectionflags	@""
	.align	4


	//----- nvinfo : EIATTR_CUDA_API_VERSION
	.align		4
        /*0000*/ 	.byte	0x04, 0x37
        /*0002*/ 	.short	(.L_34 - .L_33)
.L_33:
        /*0004*/ 	.word	0x00000082


	//----- nvinfo : EIATTR_KPARAM_INFO
	.align		4
.L_34:
        /*0008*/ 	.byte	0x04, 0x17
        /*000a*/ 	.short	(.L_36 - .L_35)
.L_35:
        /*000c*/ 	.word	0x00000000
        /*0010*/ 	.short	0x0000
        /*0012*/ 	.short	0x0000
        /*0014*/ 	.byte	0x00, 0xf0, 0x01, 0x20


	//----- nvinfo : EIATTR_AT_ENTRY_FRAGMENTS
	.align		4
.L_36:
        /*0018*/ 	.byte	0x04, 0x4f
        /*001a*/ 	.short	(.L_38 - .L_37)


	//   ....[0]....
.L_37:
        /*001c*/ 	.word	0x00000007


	//----- nvinfo : EIATTR_RESERVED_SMEM_USED
	.align		4
.L_38:
        /*0020*/ 	.byte	0x01, 0x41
	.zero		2


	//----- nvinfo : EIATTR_SPARSE_MMA_MASK
	.align		4
        /*0024*/ 	.byte	0x03, 0x50
        /*0026*/ 	.short	0x0000


	//----- nvinfo : EIATTR_TCGEN05_2CTA_USED
	.align		4
        /*0028*/ 	.byte	0x01, 0x52
	.zero		2


	//----- nvinfo : EIATTR_MAXREG_COUNT
	.align		4
        /*002c*/ 	.byte	0x03, 0x1b
        /*002e*/ 	.short	0x00ff


	//----- nvinfo : EIATTR_NUM_BARRIERS
	.align		4
        /*0030*/ 	.byte	0x02, 0x4c
        /*0032*/ 	.byte	0x07
	.zero		1


	//----- nvinfo : EIATTR_EXTERNS
	.align		4
        /*0034*/ 	.byte	0x04, 0x0f
        /*0036*/ 	.short	(.L_40 - .L_39)


	//   ....[0]....
	.align		4
.L_39:
        /*0038*/ 	.word	index@(__assertfail)


	//----- nvinfo : EIATTR_MERCURY_ISA_VERSION
	.align		4
.L_40:
        /*003c*/ 	.byte	0x03, 0x5f
        /*003e*/ 	.short	0x0101


	//----- nvinfo : EIATTR_INT_WARP_WIDE_INSTR_OFFSETS
	.align		4
        /*0040*/ 	.byte	0x04, 0x31
        /*0042*/ 	.short	(.L_42 - .L_41)


	//   ....[0]....
.L_41:
        /*0044*/ 	.word	0x00000e90


	//   ....[1]....
        /*0048*/ 	.word	0x00000f30


	//   ....[2]....
        /*004c*/ 	.word	0x00002280


	//   ....[3]....
        /*0050*/ 	.word	0x00004730


	//   ....[4]....
        /*0054*/ 	.word	0x00004760


	//   ....[5]....
        /*0058*/ 	.word	0x000047b0


	//   ....[6]....
        /*005c*/ 	.word	0x000050d0


	//   ....[7]....
        /*0060*/ 	.word	0x000050f0


	//   ....[8]....
        /*0064*/ 	.word	0x000051d0


	//   ....[9]....
        /*0068*/ 	.word	0x00005290


	//   ....[10]....
        /*006c*/ 	.word	0x000052b0


	//   ....[11]....
        /*0070*/ 	.word	0x00005380


	//   ....[12]....
        /*0074*/ 	.word	0x00005470


	//   ....[13]....
        /*0078*/ 	.word	0x00005490


	//   ....[14]....
        /*007c*/ 	.word	0x00005590


	//   ....[15]....
        /*0080*/ 	.word	0x00005740


	//   ....[16]....
        /*0084*/ 	.word	0x00005750


	//   ....[17]....
        /*0088*/ 	.word	0x000058e0


	//----- nvinfo : EIATTR_COOP_GROUP_MASK_REGIDS
	.align		4
.L_42:
        /*008c*/ 	.byte	0x04, 0x29
        /*008e*/ 	.short	(.L_44 - .L_43)


	//   ....[0]....
.L_43:
        /*0090*/ 	.word	0xffffffff


	//   ....[1]....
        /*0094*/ 	.word	0xffffffff


	//   ....[2]....
        /*0098*/ 	.word	0xffffffff


	//   ....[3]....
        /*009c*/ 	.word	0xffffffff


	//   ....[4]....
        /*00a0*/ 	.word	0xffffffff


	//   ....[5]....
        /*00a4*/ 	.word	0xffffffff


	//   ....[6]....
        /*00a8*/ 	.word	0xffffffff


	//   ....[7]....
        /*00ac*/ 	.word	0xffffffff


	//   ....[8]....
        /*00b0*/ 	.word	0xffffffff


	//   ....[9]....
        /*00b4*/ 	.word	0xffffffff


	//   ....[10]....
        /*00b8*/ 	.word	0xffffffff


	//   ....[11]....
        /*00bc*/ 	.word	0xffffffff


	//   ....[12]....
        /*00c0*/ 	.word	0xffffffff


	//   ....[13]....
        /*00c4*/ 	.word	0xffffffff


	//----- nvinfo : EIATTR_COOP_GROUP_INSTR_OFFSETS
	.align		4
.L_44:
        /*00c8*/ 	.byte	0x04, 0x28
        /*00ca*/ 	.short	(.L_46 - .L_45)


	//   ....[0]....
.L_45:
        /*00cc*/ 	.word	0x000000c0


	//   ....[1]....
        /*00d0*/ 	.word	0x000004d0


	//   ....[2]....
        /*00d4*/ 	.word	0x00000800


	//   ....[3]....
        /*00d8*/ 	.word	0x00000990


	//   ....[4]....
        /*00dc*/ 	.word	0x00000a80


	//   ....[5]....
        /*00e0*/ 	.word	0x00000be0


	//   ....[6]....
        /*00e4*/ 	.word	0x00000d70


	//   ....[7]....
        /*00e8*/ 	.word	0x00000fb0


	//   ....[8]....
        /*00ec*/ 	.word	0x00002160


	//   ....[9]....
        /*00f0*/ 	.word	0x00003600


	//   ....[10]....
        /*00f4*/ 	.word	0x00003ad0


	//   ....[11]....
        /*00f8*/ 	.word	0x00003b00


	//   ....[12]....
        /*00fc*/ 	.word	0x00004640


	//   ....[13]....
        /*0100*/ 	.word	0x00004850


	//----- nvinfo : EIATTR_VRC_CTA_INIT_COUNT
	.align		4
.L_46:
        /*0104*/ 	.byte	0x02, 0x4a
        /*0106*/ 	.byte	0x80
	.zero		1


	//----- nvinfo : EIATTR_SYSCALL_OFFSETS
	.align		4
        /*0108*/ 	.byte	0x04, 0x46
        /*010a*/ 	.short	(.L_48 - .L_47)


	//   ....[0]....
.L_47:
        /*010c*/ 	.word	0x00006300


	//   ....[1]....
        /*0110*/ 	.word	0x00006420


	//   ....[2]....
        /*0114*/ 	.word	0x00006e00


	//----- nvinfo : EIATTR_MBARRIER_INSTR_OFFSETS
	.align		4
.L_48:
        /*0118*/ 	.byte	0x04, 0x39
        /*011a*/ 	.short	(.L_50 - .L_49)


	//   ....[0]....
.L_49:
        /*011c*/ 	.word	0x000005e0
        /*0120*/ 	.word	0x000000ff
        /*0124*/ 	.word	0x00000000
        /*0128*/ 	.short	0x0100
        /*012a*/ 	.byte	0x08
	.zero		1


	//   ....[1]....
        /*012c*/ 	.word	0x000005f0
        /*0130*/ 	.word	0x000000ff
        /*0134*/ 	.word	0x00000080
        /*0138*/ 	.short	0x0100
        /*013a*/ 	.byte	0x08
	.zero		1


	//   ....[2]....
        /*013c*/ 	.word	0x00000600
        /*0140*/ 	.word	0x000000ff
        /*0144*/ 	.word	0x00000008
        /*0148*/ 	.short	0x0100
        /*014a*/ 	.byte	0x08
	.zero		1


	//   ....[3]....
        /*014c*/ 	.word	0x00000610
        /*0150*/ 	.word	0x000000ff
        /*0154*/ 	.word	0x00000088
        /*0158*/ 	.short	0x0100
        /*015a*/ 	.byte	0x08
	.zero		1


	//   ....[4]....
        /*015c*/ 	.word	0x00000620
        /*0160*/ 	.word	0x000000ff
        /*0164*/ 	.word	0x00000010
        /*0168*/ 	.short	0x0100
        /*016a*/ 	.byte	0x08
	.zero		1


	//   ....[5]....
        /*016c*/ 	.word	0x00000630
        /*0170*/ 	.word	0x000000ff
        /*0174*/ 	.word	0x00000090
        /*0178*/ 	.short	0x0100
        /*017a*/ 	.byte	0x08
	.zero		1


	//   ....[6]....
        /*017c*/ 	.word	0x00000640
        /*0180*/ 	.word	0x000000ff
        /*0184*/ 	.word	0x00000018
        /*0188*/ 	.short	0x0100
        /*018a*/ 	.byte	0x08
	.zero		1


	//   ....[7]....
        /*018c*/ 	.word	0x00000650
        /*0190*/ 	.word	0x000000ff
        /*0194*/ 	.word	0x00000098
        /*0198*/ 	.short	0x0100
        /*019a*/ 	.byte	0x08
	.zero		1


	//   ....[8]....
        /*019c*/ 	.word	0x00000660
        /*01a0*/ 	.word	0x000000ff
        /*01a4*/ 	.word	0x00000020
        /*01a8*/ 	.short	0x0100
        /*01aa*/ 	.byte	0x08
	.zero		1


	//   ....[9]....
        /*01ac*/ 	.word	0x00000670
        /*01b0*/ 	.word	0x000000ff
        /*01b4*/ 	.word	0x000000a0
        /*01b8*/ 	.short	0x0100
        /*01ba*/ 	.byte	0x08
	.zero		1


	//   ....[10]....
        /*01bc*/ 	.word	0x00000680
        /*01c0*/ 	.word	0x000000ff
        /*01c4*/ 	.word	0x00000028
        /*01c8*/ 	.short	0x0100
        /*01ca*/ 	.byte	0x08
	.zero		1


	//   ....[11]....
        /*01cc*/ 	.word	0x00000690
        /*01d0*/ 	.word	0x000000ff
        /*01d4*/ 	.word	0x000000a8
        /*01d8*/ 	.short	0x0100
        /*01da*/ 	.byte	0x08
	.zero		1


	//   ....[12]....
        /*01dc*/ 	.word	0x000006a0
        /*01e0*/ 	.word	0x000000ff
        /*01e4*/ 	.word	0x00000030
        /*01e8*/ 	.short	0x0100
        /*01ea*/ 	.byte	0x08
	.zero		1


	//   ....[13]....
        /*01ec*/ 	.word	0x000006b0
        /*01f0*/ 	.word	0x000000ff
        /*01f4*/ 	.word	0x000000b0
        /*01f8*/ 	.short	0x0100
        /*01fa*/ 	.byte	0x08
	.zero		1


	//   ....[14]....
        /*01fc*/ 	.word	0x000006c0
        /*0200*/ 	.word	0x000000ff
        /*0204*/ 	.word	0x00000038
        /*0208*/ 	.short	0x0100
        /*020a*/ 	.byte	0x08
	.zero		1


	//   ....[15]....
        /*020c*/ 	.word	0x000006d0
        /*0210*/ 	.word	0x000000ff
        /*0214*/ 	.word	0x000000b8
        /*0218*/ 	.short	0x0100
        /*021a*/ 	.byte	0x08
	.zero		1


	//   ....[16]....
        /*021c*/ 	.word	0x000006e0
        /*0220*/ 	.word	0x000000ff
        /*0224*/ 	.word	0x00000040
        /*0228*/ 	.short	0x0100
        /*022a*/ 	.byte	0x08
	.zero		1


	//   ....[17]....
        /*022c*/ 	.word	0x000006f0
        /*0230*/ 	.word	0x000000ff
        /*0234*/ 	.word	0x000000c0
        /*0238*/ 	.short	0x0100
        /*023a*/ 	.byte	0x08
	.zero		1


	//   ....[18]....
        /*023c*/ 	.word	0x00000700
        /*0240*/ 	.word	0x000000ff
        /*0244*/ 	.word	0x00000048
        /*0248*/ 	.short	0x0100
        /*024a*/ 	.byte	0x08
	.zero		1


	//   ....[19]....
        /*024c*/ 	.word	0x00000710
        /*0250*/ 	.word	0x000000ff
        /*0254*/ 	.word	0x000000c8
        /*0258*/ 	.short	0x0100
        /*025a*/ 	.byte	0x08
	.zero		1


	//   ....[20]....
        /*025c*/ 	.word	0x00000720
        /*0260*/ 	.word	0x000000ff
        /*0264*/ 	.word	0x00000050
        /*0268*/ 	.short	0x0100
        /*026a*/ 	.byte	0x08
	.zero		1


	//   ....[21]....
        /*026c*/ 	.word	0x00000730
        /*0270*/ 	.word	0x000000ff
        /*0274*/ 	.word	0x000000d0
        /*0278*/ 	.short	0x0100
        /*027a*/ 	.byte	0x08
	.zero		1


	//   ....[22]....
        /*027c*/ 	.word	0x00000740
        /*0280*/ 	.word	0x000000ff
        /*0284*/ 	.word	0x00000058
        /*0288*/ 	.short	0x0100
        /*028a*/ 	.byte	0x08
	.zero		1


	//   ....[23]....
        /*028c*/ 	.word	0x00000750
        /*0290*/ 	.word	0x000000ff
        /*0294*/ 	.word	0x000000d8
        /*0298*/ 	.short	0x0100
        /*029a*/ 	.byte	0x08
	.zero		1


	//   ....[24]....
        /*029c*/ 	.word	0x00000760
        /*02a0*/ 	.word	0x000000ff
        /*02a4*/ 	.word	0x00000060
        /*02a8*/ 	.short	0x0100
        /*02aa*/ 	.byte	0x08
	.zero		1


	//   ....[25]....
        /*02ac*/ 	.word	0x00000770
        /*02b0*/ 	.word	0x000000ff
        /*02b4*/ 	.word	0x000000e0
        /*02b8*/ 	.short	0x0100
        /*02ba*/ 	.byte	0x08
	.zero		1


	//   ....[26]....
        /*02bc*/ 	.word	0x00000780
        /*02c0*/ 	.word	0x000000ff
        /*02c4*/ 	.word	0x00000068
        /*02c8*/ 	.short	0x0100
        /*02ca*/ 	.byte	0x08
	.zero		1


	//   ....[27]....
        /*02cc*/ 	.word	0x00000790
        /*02d0*/ 	.word	0x000000ff
        /*02d4*/ 	.word	0x000000e8
        /*02d8*/ 	.short	0x0100
        /*02da*/ 	.byte	0x08
	.zero		1


	//   ....[28]....
        /*02dc*/ 	.word	0x000007a0
        /*02e0*/ 	.word	0x000000ff
        /*02e4*/ 	.word	0x00000070
        /*02e8*/ 	.short	0x0100
        /*02ea*/ 	.byte	0x08
	.zero		1


	//   ....[29]....
        /*02ec*/ 	.word	0x000007b0
        /*02f0*/ 	.word	0x000000ff
        /*02f4*/ 	.word	0x000000f0
        /*02f8*/ 	.short	0x0100
        /*02fa*/ 	.byte	0x08
	.zero		1


	//   ....[30]....
        /*02fc*/ 	.word	0x000007c0
        /*0300*/ 	.word	0x000000ff
        /*0304*/ 	.word	0x00000078
        /*0308*/ 	.short	0x0100
        /*030a*/ 	.byte	0x08
	.zero		1


	//   ....[31]....
        /*030c*/ 	.word	0x000007d0
        /*0310*/ 	.word	0x000000ff
        /*0314*/ 	.word	0x000000f8
        /*0318*/ 	.short	0x0100
        /*031a*/ 	.byte	0x08
	.zero		1


	//   ....[32]....
        /*031c*/ 	.word	0x00000900
        /*0320*/ 	.word	0x000000ff
        /*0324*/ 	.word	0x00000100
        /*0328*/ 	.short	0x0100
        /*032a*/ 	.byte	0x09
	.zero		1


	//   ....[33]....
        /*032c*/ 	.word	0x00000910
        /*0330*/ 	.word	0x000000ff
        /*0334*/ 	.word	0x00000120
        /*0338*/ 	.short	0x0100
        /*033a*/ 	.byte	0x09
	.zero		1


	//   ....[34]....
        /*033c*/ 	.word	0x00000920
        /*0340*/ 	.word	0x000000ff
        /*0344*/ 	.word	0x00000108
        /*0348*/ 	.short	0x0100
        /*034a*/ 	.byte	0x09
	.zero		1


	//   ....[35]....
        /*034c*/ 	.word	0x00000930
        /*0350*/ 	.word	0x000000ff
        /*0354*/ 	.word	0x00000128
        /*0358*/ 	.short	0x0100
        /*035a*/ 	.byte	0x09
	.zero		1


	//   ....[36]....
        /*035c*/ 	.word	0x00000940
        /*0360*/ 	.word	0x000000ff
        /*0364*/ 	.word	0x00000110
        /*0368*/ 	.short	0x0100
        /*036a*/ 	.byte	0x09
	.zero		1


	//   ....[37]....
        /*036c*/ 	.word	0x00000950
        /*0370*/ 	.word	0x000000ff
        /*0374*/ 	.word	0x00000130
        /*0378*/ 	.short	0x0100
        /*037a*/ 	.byte	0x09
	.zero		1


	//   ....[38]....
        /*037c*/ 	.word	0x00000960
        /*0380*/ 	.word	0x000000ff
        /*0384*/ 	.word	0x00000118
        /*0388*/ 	.short	0x0100
        /*038a*/ 	.byte	0x09
	.zero		1


	//   ....[39]....
        /*038c*/ 	.word	0x00000970
        /*0390*/ 	.word	0x000000ff
        /*0394*/ 	.word	0x00000138
        /*0398*/ 	.short	0x0100
        /*039a*/ 	.byte	0x09
	.zero		1


	//   ....[40]....
        /*039c*/ 	.word	0x00000a50
        /*03a0*/ 	.word	0x000000ff
        /*03a4*/ 	.word	0x00000140
        /*03a8*/ 	.short	0x0100
        /*03aa*/ 	.byte	0x08
	.zero		1


	//   ....[41]....
        /*03ac*/ 	.word	0x00000a60
        /*03b0*/ 	.word	0x000000ff
        /*03b4*/ 	.word	0x00000148
        /*03b8*/ 	.short	0x0100
        /*03ba*/ 	.byte	0x08
	.zero		1


	//   ....[42]....
        /*03bc*/ 	.word	0x00000b90
        /*03c0*/ 	.word	0x000000ff
        /*03c4*/ 	.word	0x00000150
        /*03c8*/ 	.short	0x0100
        /*03ca*/ 	.byte	0x08
	.zero		1


	//   ....[43]....
        /*03cc*/ 	.word	0x00000ba0
        /*03d0*/ 	.word	0x000000ff
        /*03d4*/ 	.word	0x00000160
        /*03d8*/ 	.short	0x0100
        /*03da*/ 	.byte	0x08
	.zero		1


	//   ....[44]....
        /*03dc*/ 	.word	0x00000bb0
        /*03e0*/ 	.word	0x000000ff
        /*03e4*/ 	.word	0x00000158
        /*03e8*/ 	.short	0x0100
        /*03ea*/ 	.byte	0x08
	.zero		1


	//   ....[45]....
        /*03ec*/ 	.word	0x00000bc0
        /*03f0*/ 	.word	0x000000ff
        /*03f4*/ 	.word	0x00000168
        /*03f8*/ 	.short	0x0100
        /*03fa*/ 	.byte	0x08
	.zero		1


	//   ....[46]....
        /*03fc*/ 	.word	0x00000ce0
        /*0400*/ 	.word	0x000000ff
        /*0404*/ 	.word	0x00000170
        /*0408*/ 	.short	0x0100
        /*040a*/ 	.byte	0x09
	.zero		1


	//   ....[47]....
        /*040c*/ 	.word	0x00000cf0
        /*0410*/ 	.word	0x000000ff
        /*0414*/ 	.word	0x00000190
        /*0418*/ 	.short	0x0100
        /*041a*/ 	.byte	0x09
	.zero		1


	//   ....[48]....
        /*041c*/ 	.word	0x00000d00
        /*0420*/ 	.word	0x000000ff
        /*0424*/ 	.word	0x00000178
        /*0428*/ 	.short	0x0100
        /*042a*/ 	.byte	0x09
	.zero		1


	//   ....[49]....
        /*042c*/ 	.word	0x00000d10
        /*0430*/ 	.word	0x000000ff
        /*0434*/ 	.word	0x00000198
        /*0438*/ 	.short	0x0100
        /*043a*/ 	.byte	0x09
	.zero		1


	//   ....[50]....
        /*043c*/ 	.word	0x00000d20
        /*0440*/ 	.word	0x000000ff
        /*0444*/ 	.word	0x00000180
        /*0448*/ 	.short	0x0100
        /*044a*/ 	.byte	0x09
	.zero		1


	//   ....[51]....
        /*044c*/ 	.word	0x00000d30
        /*0450*/ 	.word	0x000000ff
        /*0454*/ 	.word	0x000001a0
        /*0458*/ 	.short	0x0100
        /*045a*/ 	.byte	0x09
	.zero		1


	//   ....[52]....
        /*045c*/ 	.word	0x00000d40
        /*0460*/ 	.word	0x000000ff
        /*0464*/ 	.word	0x00000188
        /*0468*/ 	.short	0x0100
        /*046a*/ 	.byte	0x09
	.zero		1


	//   ....[53]....
        /*046c*/ 	.word	0x00000d50
        /*0470*/ 	.word	0x000000ff
        /*0474*/ 	.word	0x000001a8
        /*0478*/ 	.short	0x0100
        /*047a*/ 	.byte	0x09
	.zero		1


	//   ....[54]....
        /*047c*/ 	.word	0x00000e40
        /*0480*/ 	.word	0x000000ff
        /*0484*/ 	.word	0x000001b0
        /*0488*/ 	.short	0x0100
        /*048a*/ 	.byte	0x08
	.zero		1


	//   ....[55]....
        /*048c*/ 	.word	0x00000e50
        /*0490*/ 	.word	0x000000ff
        /*0494*/ 	.word	0x000001c0
        /*0498*/ 	.short	0x0100
        /*049a*/ 	.byte	0x08
	.zero		1


	//   ....[56]....
        /*049c*/ 	.word	0x00000e60
        /*04a0*/ 	.word	0x000000ff
        /*04a4*/ 	.word	0x000001b8
        /*04a8*/ 	.short	0x0100
        /*04aa*/ 	.byte	0x08
	.zero		1


	//   ....[57]....
        /*04ac*/ 	.word	0x00000e70
        /*04b0*/ 	.word	0x000000ff
        /*04b4*/ 	.word	0x000001c8
        /*04b8*/ 	.short	0x0100
        /*04ba*/ 	.byte	0x08
	.zero		1


	//   ....[58]....
        /*04bc*/ 	.word	0x00000f60
        /*04c0*/ 	.word	0x000000ff
        /*04c4*/ 	.word	0x000001d0
        /*04c8*/ 	.short	0x0100
        /*04ca*/ 	.byte	0x07
	.zero		1


	//   ....[59]....
        /*04cc*/ 	.word	0x00001950
        /*04d0*/ 	.word	0x00000002
        /*04d4*/ 	.word	0x000001c0
        /*04d8*/ 	.short	0x010a
        /*04da*/ 	.byte	0xff
	.zero		1


	//   ....[60]....
        /*04dc*/ 	.word	0x00001980
        /*04e0*/ 	.word	0x00000002
        /*04e4*/ 	.word	0x000001b0
        /*04e8*/ 	.short	0x0101
        /*04ea*/ 	.byte	0xff
	.zero		1


	//   ....[61]....
        /*04ec*/ 	.word	0x00001a50
        /*04f0*/ 	.word	0x000000ff
        /*04f4*/ 	.word	0x00000080
        /*04f8*/ 	.short	0x010a
        /*04fa*/ 	.byte	0x08
	.zero		1


	//   ....[62]....
        /*04fc*/ 	.word	0x00001b50
        /*0500*/ 	.word	0x000000ff
        /*0504*/ 	.word	0x00000080
        /*0508*/ 	.short	0x010a
        /*050a*/ 	.byte	0x21
	.zero		1


	//   ....[63]....
        /*050c*/ 	.word	0x00001d00
        /*0510*/ 	.word	0x000000ff
        /*0514*/ 	.word	0x00000080
        /*0518*/ 	.short	0x010a
        /*051a*/ 	.byte	0x08
	.zero		1


	//   ....[64]....
        /*051c*/ 	.word	0x00001e20
        /*0520*/ 	.word	0x000000ff
        /*0524*/ 	.word	0x00000148
        /*0528*/ 	.short	0x0101
        /*052a*/ 	.byte	0x06
	.zero		1


	//   ....[65]....
        /*052c*/ 	.word	0x00001e30
        /*0530*/ 	.word	0x000000ff
        /*0534*/ 	.word	0x00000080
        /*0538*/ 	.short	0x010a
        /*053a*/ 	.byte	0x08
	.zero		1


	//   ....[66]....
        /*053c*/ 	.word	0x00001eb0
        /*0540*/ 	.word	0x000000ff
        /*0544*/ 	.word	0x00000080
        /*0548*/ 	.short	0x010a
        /*054a*/ 	.byte	0x11
	.zero		1


	//   ....[67]....
        /*054c*/ 	.word	0x00002040
        /*0550*/ 	.word	0x000000ff
        /*0554*/ 	.word	0x00000080
        /*0558*/ 	.short	0x010a
        /*055a*/ 	.byte	0x08
	.zero		1


	//   ....[68]....
        /*055c*/ 	.word	0x00002190
        /*0560*/ 	.word	0x00000002
        /*0564*/ 	.word	0x00000150
        /*0568*/ 	.short	0x010a
        /*056a*/ 	.byte	0xff
	.zero		1


	//   ....[69]....
        /*056c*/ 	.word	0x00002250
        /*0570*/ 	.word	0x00000002
        /*0574*/ 	.word	0x00000000
        /*0578*/ 	.short	0x0101
        /*057a*/ 	.byte	0xff
	.zero		1


	//   ....[70]....
        /*057c*/ 	.word	0x000027b0
        /*0580*/ 	.word	0x000000ff
        /*0584*/ 	.word	0x00000000
        /*0588*/ 	.short	0x010a
        /*058a*/ 	.byte	0x04
	.zero		1


	//   ....[71]....
        /*058c*/ 	.word	0x00002840
        /*0590*/ 	.word	0x000000ff
        /*0594*/ 	.word	0x00000000
        /*0598*/ 	.short	0x010a
        /*059a*/ 	.byte	0x04
	.zero		1


	//   ....[72]....
        /*059c*/ 	.word	0x000028d0
        /*05a0*/ 	.word	0x000000ff
        /*05a4*/ 	.word	0x00000000
        /*05a8*/ 	.short	0x010a
        /*05aa*/ 	.byte	0x04
	.zero		1


	//   ....[73]....
        /*05ac*/ 	.word	0x00002960
        /*05b0*/ 	.word	0x000000ff
        /*05b4*/ 	.word	0x00000000
        /*05b8*/ 	.short	0x010a
        /*05ba*/ 	.byte	0x04
	.zero		1


	//   ....[74]....
        /*05bc*/ 	.word	0x000029f0
        /*05c0*/ 	.word	0x000000ff
        /*05c4*/ 	.word	0x00000000
        /*05c8*/ 	.short	0x010a
        /*05ca*/ 	.byte	0x04
	.zero		1


	//   ....[75]....
        /*05cc*/ 	.word	0x00002a80
        /*05d0*/ 	.word	0x000000ff
        /*05d4*/ 	.word	0x00000000
        /*05d8*/ 	.short	0x010a
        /*05da*/ 	.byte	0x04
	.zero		1


	//   ....[76]....
        /*05dc*/ 	.word	0x00002b10
        /*05e0*/ 	.word	0x000000ff
        /*05e4*/ 	.word	0x00000000
        /*05e8*/ 	.short	0x010a
        /*05ea*/ 	.byte	0x04
	.zero		1


	//   ....[77]....
        /*05ec*/ 	.word	0x00002ba0
        /*05f0*/ 	.word	0x000000ff
        /*05f4*/ 	.word	0x00000000
        /*05f8*/ 	.short	0x010a
        /*05fa*/ 	.byte	0x04
	.zero		1


	//   ....[78]....
        /*05fc*/ 	.word	0x00002c30
        /*0600*/ 	.word	0x000000ff
        /*0604*/ 	.word	0x00000000
        /*0608*/ 	.short	0x010a
        /*060a*/ 	.byte	0x04
	.zero		1


	//   ....[79]....
        /*060c*/ 	.word	0x00002cc0
        /*0610*/ 	.word	0x000000ff
        /*0614*/ 	.word	0x00000000
        /*0618*/ 	.short	0x010a
        /*061a*/ 	.byte	0x04
	.zero		1


	//   ....[80]....
        /*061c*/ 	.word	0x00002d50
        /*0620*/ 	.word	0x000000ff
        /*0624*/ 	.word	0x00000000
        /*0628*/ 	.short	0x010a
        /*062a*/ 	.byte	0x04
	.zero		1


	//   ....[81]....
        /*062c*/ 	.word	0x00002de0
        /*0630*/ 	.word	0x000000ff
        /*0634*/ 	.word	0x00000000
        /*0638*/ 	.short	0x010a
        /*063a*/ 	.byte	0x04
	.zero		1


	//   ....[82]....
        /*063c*/ 	.word	0x00002e70
        /*0640*/ 	.word	0x000000ff
        /*0644*/ 	.word	0x00000000
        /*0648*/ 	.short	0x010a
        /*064a*/ 	.byte	0x04
	.zero		1


	//   ....[83]....
        /*064c*/ 	.word	0x00002f00
        /*0650*/ 	.word	0x000000ff
        /*0654*/ 	.word	0x00000000
        /*0658*/ 	.short	0x010a
        /*065a*/ 	.byte	0x04
	.zero		1


	//   ....[84]....
        /*065c*/ 	.word	0x00002f90
        /*0660*/ 	.word	0x000000ff
        /*0664*/ 	.word	0x00000000
        /*0668*/ 	.short	0x010a
        /*066a*/ 	.byte	0x04
	.zero		1


	//   ....[85]....
        /*066c*/ 	.word	0x00003030
        /*0670*/ 	.word	0x00000000
        /*0674*/ 	.word	0x00000000
        /*0678*/ 	.short	0x010a
        /*067a*/ 	.byte	0xff
	.zero		1


	//   ....[86]....
        /*067c*/ 	.word	0x00003160
        /*0680*/ 	.word	0x00000000
        /*0684*/ 	.word	0x000001b0
        /*0688*/ 	.short	0x010a
        /*068a*/ 	.byte	0xff
	.zero		1


	//   ....[87]....
        /*068c*/ 	.word	0x000031d0
        /*0690*/ 	.word	0x00000000
        /*0694*/ 	.word	0x00000000
        /*0698*/ 	.short	0x0101
        /*069a*/ 	.byte	0xff
	.zero		1


	//   ....[88]....
        /*069c*/ 	.word	0x000031f0
        /*06a0*/ 	.word	0x000000ff
        /*06a4*/ 	.word	0x00000160
        /*06a8*/ 	.short	0x010a
        /*06aa*/ 	.byte	0x05
	.zero		1


	//   ....[89]....
        /*06ac*/ 	.word	0x00003310
        /*06b0*/ 	.word	0x00000000
        /*06b4*/ 	.word	0x00000150
        /*06b8*/ 	.short	0x010a
        /*06ba*/ 	.byte	0xff
	.zero		1


	//   ....[90]....
        /*06bc*/ 	.word	0x00003410
        /*06c0*/ 	.word	0x00000000
        /*06c4*/ 	.word	0x00000000
        /*06c8*/ 	.short	0x0101
        /*06ca*/ 	.byte	0xff
	.zero		1


	//   ....[91]....
        /*06cc*/ 	.word	0x000034a0
        /*06d0*/ 	.word	0x000000ff
        /*06d4*/ 	.word	0x00000160
        /*06d8*/ 	.short	0x0106
        /*06da*/ 	.byte	0x05
	.zero		1


	//   ....[92]....
        /*06dc*/ 	.word	0x000034c0
        /*06e0*/ 	.word	0x000000ff
        /*06e4*/ 	.word	0x00000160
        /*06e8*/ 	.short	0x010a
        /*06ea*/ 	.byte	0x05
	.zero		1


	//   ....[93]....
        /*06ec*/ 	.word	0x00003550
        /*06f0*/ 	.word	0x000000ff
        /*06f4*/ 	.word	0x00000160
        /*06f8*/ 	.short	0x0106
        /*06fa*/ 	.byte	0x04
	.zero		1


	//   ....[94]....
        /*06fc*/ 	.word	0x00003590
        /*0700*/ 	.word	0x00000000
        /*0704*/ 	.word	0x00000160
        /*0708*/ 	.short	0x010a
        /*070a*/ 	.byte	0xff
	.zero		1


	//   ....[95]....
        /*070c*/ 	.word	0x000037d0
        /*0710*/ 	.word	0x000000ff
        /*0714*/ 	.word	0x00000008
        /*0718*/ 	.short	0x010a
        /*071a*/ 	.byte	0x06
	.zero		1


	//   ....[96]....
        /*071c*/ 	.word	0x000037f0
        /*0720*/ 	.word	0x000000ff
        /*0724*/ 	.word	0x00000008
        /*0728*/ 	.short	0x010a
        /*072a*/ 	.byte	0x06
	.zero		1


	//   ....[97]....
        /*072c*/ 	.word	0x00003980
        /*0730*/ 	.word	0x000000ff
        /*0734*/ 	.word	0x00000008
        /*0738*/ 	.short	0x010a
        /*073a*/ 	.byte	0x06
	.zero		1


	//   ....[98]....
        /*073c*/ 	.word	0x000039a0
        /*0740*/ 	.word	0x000000ff
        /*0744*/ 	.word	0x00000008
        /*0748*/ 	.short	0x010a
        /*074a*/ 	.byte	0x06
	.zero		1


	//   ....[99]....
        /*074c*/ 	.word	0x00003a60
        /*0750*/ 	.word	0x000000ff
        /*0754*/ 	.word	0x00000000
        /*0758*/ 	.short	0x0101
        /*075a*/ 	.byte	0x07
	.zero		1


	//   ....[100]....
        /*075c*/ 	.word	0x00003d60
        /*0760*/ 	.word	0x00000000
        /*0764*/ 	.word	0x00000150
        /*0768*/ 	.short	0x010a
        /*076a*/ 	.byte	0xff
	.zero		1


	//   ....[101]....
        /*076c*/ 	.word	0x00003e20
        /*0770*/ 	.word	0x00000000
        /*0774*/ 	.word	0x00000000
        /*0778*/ 	.short	0x0101
        /*077a*/ 	.byte	0xff
	.zero		1


	//   ....[102]....
        /*077c*/ 	.word	0x00003ee0
        /*0780*/ 	.word	0x000000ff
        /*0784*/ 	.word	0x00000000
        /*0788*/ 	.short	0x010a
        /*078a*/ 	.byte	0x06
	.zero		1


	//   ....[103]....
        /*078c*/ 	.word	0x00003ef0
        /*0790*/ 	.word	0x000000ff
        /*0794*/ 	.word	0x00000190
        /*0798*/ 	.short	0x010a
        /*079a*/ 	.byte	0x0a
	.zero		1


	//   ....[104]....
        /*079c*/ 	.word	0x00003fa0
        /*07a0*/ 	.word	0x000000ff
        /*07a4*/ 	.word	0x00000000
        /*07a8*/ 	.short	0x010a
        /*07aa*/ 	.byte	0x09
	.zero		1


	//   ....[105]....
        /*07ac*/ 	.word	0x000040e0
        /*07b0*/ 	.word	0x000000ff
        /*07b4*/ 	.word	0x00000000
        /*07b8*/ 	.short	0x010a
        /*07ba*/ 	.byte	0x06
	.zero		1


	//   ....[106]....
        /*07bc*/ 	.word	0x00004330
        /*07c0*/ 	.word	0x000000ff
        /*07c4*/ 	.word	0x00000000
        /*07c8*/ 	.short	0x010a
        /*07ca*/ 	.byte	0x07
	.zero		1


	//   ....[107]....
        /*07cc*/ 	.word	0x000043c0
        /*07d0*/ 	.word	0x000000ff
        /*07d4*/ 	.word	0x00000000
        /*07d8*/ 	.short	0x010a
        /*07da*/ 	.byte	0x07
	.zero		1


	//   ....[108]....
        /*07dc*/ 	.word	0x00004450
        /*07e0*/ 	.word	0x000000ff
        /*07e4*/ 	.word	0x00000000
        /*07e8*/ 	.short	0x010a
        /*07ea*/ 	.byte	0x07
	.zero		1


	//   ....[109]....
        /*07ec*/ 	.word	0x000044f0
        /*07f0*/ 	.word	0x00000000
        /*07f4*/ 	.word	0x00000000
        /*07f8*/ 	.short	0x010a
        /*07fa*/ 	.byte	0xff
	.zero		1


	//   ....[110]....
        /*07fc*/ 	.word	0x00004530
        /*0800*/ 	.word	0x00000000
        /*0804*/ 	.word	0x00000000
        /*0808*/ 	.short	0x010a
        /*080a*/ 	.byte	0xff
	.zero		1


	//   ....[111]....
        /*080c*/ 	.word	0x000045a0
        /*0810*/ 	.word	0x000000ff
        /*0814*/ 	.word	0x00000000
        /*0818*/ 	.short	0x0101
        /*081a*/ 	.byte	0x05
	.zero		1


	//   ....[112]....
        /*081c*/ 	.word	0x000045e0
        /*0820*/ 	.word	0x000000ff
        /*0824*/ 	.word	0x000001d0
        /*0828*/ 	.short	0x010a
        /*082a*/ 	.byte	0x08
	.zero		1


	//   ....[113]....
        /*082c*/ 	.word	0x00004630
        /*0830*/ 	.word	0x000000ff
        /*0834*/ 	.word	0x00000000
        /*0838*/ 	.short	0x0101
        /*083a*/ 	.byte	0x05
	.zero		1


	//   ....[114]....
        /*083c*/ 	.word	0x00004a80
        /*0840*/ 	.word	0x00000000
        /*0844*/ 	.word	0x00000150
        /*0848*/ 	.short	0x010a
        /*084a*/ 	.byte	0xff
	.zero		1


	//   ....[115]....
        /*084c*/ 	.word	0x00004b40
        /*0850*/ 	.word	0x00000000
        /*0854*/ 	.word	0x00000000
        /*0858*/ 	.short	0x0101
        /*085a*/ 	.byte	0xff
	.zero		1


	//   ....[116]....
        /*085c*/ 	.word	0x00004e60
        /*0860*/ 	.word	0x000000ff
        /*0864*/ 	.word	0x00000148
        /*0868*/ 	.short	0x010a
        /*086a*/ 	.byte	0x07
	.zero		1


	//   ....[117]....
        /*086c*/ 	.word	0x00005050
        /*0870*/ 	.word	0x000000ff
        /*0874*/ 	.word	0x00000120
        /*0878*/ 	.short	0x010a
        /*087a*/ 	.byte	0x07
	.zero		1


	//   ....[118]....
        /*087c*/ 	.word	0x00005240
        /*0880*/ 	.word	0x000000ff
        /*0884*/ 	.word	0x00000100
        /*0888*/ 	.short	0x010b
        /*088a*/ 	.byte	0x07
	.zero		1


	//   ....[119]....
        /*088c*/ 	.word	0x00005250
        /*0890*/ 	.word	0x000000ff
        /*0894*/ 	.word	0x00000000
        /*0898*/ 	.short	0x0101
        /*089a*/ 	.byte	0x0e
	.zero		1


	//   ....[120]....
        /*089c*/ 	.word	0x00005260
        /*08a0*/ 	.word	0x000000ff
        /*08a4*/ 	.word	0x00000128
        /*08a8*/ 	.short	0x010a
        /*08aa*/ 	.byte	0x07
	.zero		1


	//   ....[121]....
        /*08ac*/ 	.word	0x00005410
        /*08b0*/ 	.word	0x000000ff
        /*08b4*/ 	.word	0x00000108
        /*08b8*/ 	.short	0x010b
        /*08ba*/ 	.byte	0x07
	.zero		1


	//   ....[122]....
        /*08bc*/ 	.word	0x00005420
        /*08c0*/ 	.word	0x000000ff
        /*08c4*/ 	.word	0x00000000
        /*08c8*/ 	.short	0x0101
        /*08ca*/ 	.byte	0x0e
	.zero		1


	//   ....[123]....
        /*08cc*/ 	.word	0x00005430
        /*08d0*/ 	.word	0x000000ff
        /*08d4*/ 	.word	0x00000130
        /*08d8*/ 	.short	0x010a
        /*08da*/ 	.byte	0x07
	.zero		1


	//   ....[124]....
        /*08dc*/ 	.word	0x00005620
        /*08e0*/ 	.word	0x000000ff
        /*08e4*/ 	.word	0x00000110
        /*08e8*/ 	.short	0x010b
        /*08ea*/ 	.byte	0x07
	.zero		1


	//   ....[125]....
        /*08ec*/ 	.word	0x00005690
        /*08f0*/ 	.word	0x000000ff
        /*08f4*/ 	.word	0x00000000
        /*08f8*/ 	.short	0x0101
        /*08fa*/ 	.byte	0x0e
	.zero		1


	//   ....[126]....
        /*08fc*/ 	.word	0x000056a0
        /*0900*/ 	.word	0x000000ff
        /*0904*/ 	.word	0x00000138
        /*0908*/ 	.short	0x010a
        /*090a*/ 	.byte	0x07
	.zero		1


	//   ....[127]....
        /*090c*/ 	.word	0x00005940
        /*0910*/ 	.word	0x000000ff
        /*0914*/ 	.word	0x00000118
        /*0918*/ 	.short	0x010b
        /*091a*/ 	.byte	0x07
	.zero		1


	//   ....[128]....
        /*091c*/ 	.word	0x00005960
        /*0920*/ 	.word	0x000000ff
        /*0924*/ 	.word	0x00000000
        /*0928*/ 	.short	0x0101
        /*092a*/ 	.byte	0x0d
	.zero		1


	//   ....[129]....
        /*092c*/ 	.word	0x00005990
        /*0930*/ 	.word	0x000000ff
        /*0934*/ 	.word	0x00000120
        /*0938*/ 	.short	0x010a
        /*093a*/ 	.byte	0x07
	.zero		1


	//   ....[130]....
        /*093c*/ 	.word	0x000059b0
        /*0940*/ 	.word	0x000000ff
        /*0944*/ 	.word	0x00000128
        /*0948*/ 	.short	0x010a
        /*094a*/ 	.byte	0x07
	.zero		1


	//   ....[131]....
        /*094c*/ 	.word	0x000059d0
        /*0950*/ 	.word	0x000000ff
        /*0954*/ 	.word	0x00000130
        /*0958*/ 	.short	0x010a
        /*095a*/ 	.byte	0x07
	.zero		1


	//   ....[132]....
        /*095c*/ 	.word	0x00005a10
        /*0960*/ 	.word	0x00000000
        /*0964*/ 	.word	0x00000138
        /*0968*/ 	.short	0x010a
        /*096a*/ 	.byte	0xff
	.zero		1


	//   ....[133]....
        /*096c*/ 	.word	0x00005ca0
        /*0970*/ 	.word	0x00000000
        /*0974*/ 	.word	0x00000150
        /*0978*/ 	.short	0x010a
        /*097a*/ 	.byte	0xff
	.zero		1


	//   ....[134]....
        /*097c*/ 	.word	0x00005d60
        /*0980*/ 	.word	0x00000000
        /*0984*/ 	.word	0x00000000
        /*0988*/ 	.short	0x0101
        /*098a*/ 	.byte	0xff
	.zero		1


	//   ....[135]....
        /*098c*/ 	.word	0x00006870
        /*0990*/ 	.word	0x00000004
        /*0994*/ 	.word	0x00000100
        /*0998*/ 	.short	0x010a
        /*099a*/ 	.byte	0xff
	.zero		1


	//   ....[136]....
        /*099c*/ 	.word	0x000068a0
        /*09a0*/ 	.word	0x00000000
        /*09a4*/ 	.word	0x00000170
        /*09a8*/ 	.short	0x010a
        /*09aa*/ 	.byte	0xff
	.zero		1


	//   ....[137]....
        /*09ac*/ 	.word	0x00006a70
        /*09b0*/ 	.word	0x00000002
        /*09b4*/ 	.word	0x00000100
        /*09b8*/ 	.short	0x010a
        /*09ba*/ 	.byte	0xff
	.zero		1


	//   ....[138]....
        /*09bc*/ 	.word	0x00006bf0
        /*09c0*/ 	.word	0x00000000
        /*09c4*/ 	.word	0x00000000
        /*09c8*/ 	.short	0x0101
        /*09ca*/ 	.byte	0xff
	.zero		1


	//   ....[139]....
        /*09cc*/ 	.word	0x00006cd0
        /*09d0*/ 	.word	0x00000070
        /*09d4*/ 	.word	0x00000170
        /*09d8*/ 	.short	0x010a
        /*09da*/ 	.byte	0xff
	.zero		1


	//   ....[140]....
        /*09dc*/ 	.word	0x00007d70
        /*09e0*/ 	.word	0x00000032
        /*09e4*/ 	.word	0x00000000
        /*09e8*/ 	.short	0x0101
        /*09ea*/ 	.byte	0xff
	.zero		1


	//   ....[141]....
        /*09ec*/ 	.word	0x0000acc0
        /*09f0*/ 	.word	0x00000002
        /*09f4*/ 	.word	0x00000100
        /*09f8*/ 	.short	0x010a
        /*09fa*/ 	.byte	0xff
	.zero		1


	//   ....[142]....
        /*09fc*/ 	.word	0x0000adb0
        /*0a00*/ 	.word	0x00000002
        /*0a04*/ 	.word	0x000001c0
        /*0a08*/ 	.short	0x010a
        /*0a0a*/ 	.byte	0xff
	.zero		1


	//   ....[143]....
        /*0a0c*/ 	.word	0x0000ae10
        /*0a10*/ 	.word	0x00000002
        /*0a14*/ 	.word	0x00000080
        /*0a18*/ 	.short	0x010a
        /*0a1a*/ 	.byte	0xff
	.zero		1


	//   ....[144]....
        /*0a1c*/ 	.word	0x0000ae70
        /*0a20*/ 	.word	0x00000002
        /*0a24*/ 	.word	0x00000080
        /*0a28*/ 	.short	0x010a
        /*0a2a*/ 	.byte	0xff
	.zero		1


	//   ....[145]....
        /*0a2c*/ 	.word	0x0000aec0
        /*0a30*/ 	.word	0x00000002
        /*0a34*/ 	.word	0x00000150
        /*0a38*/ 	.short	0x010a
        /*0a3a*/ 	.byte	0xff
	.zero		1


	//   ....[146]....
        /*0a3c*/ 	.word	0x0000af20
        /*0a40*/ 	.word	0x00000000
        /*0a44*/ 	.word	0x00000000
        /*0a48*/ 	.short	0x010a
        /*0a4a*/ 	.byte	0xff
	.zero		1


	//   ....[147]....
        /*0a4c*/ 	.word	0x0000af80
        /*0a50*/ 	.word	0x00000000
        /*0a54*/ 	.word	0x00000000
        /*0a58*/ 	.short	0x010a
        /*0a5a*/ 	.byte	0xff
	.zero		1


	//   ....[148]....
        /*0a5c*/ 	.word	0x0000afe0
        /*0a60*/ 	.word	0x00000000
        /*0a64*/ 	.word	0x00000000
        /*0a68*/ 	.short	0x010a
        /*0a6a*/ 	.byte	0xff
	.zero		1


	//   ....[149]....
        /*0a6c*/ 	.word	0x0000b040
        /*0a70*/ 	.word	0x00000000
        /*0a74*/ 	.word	0x00000000
        /*0a78*/ 	.short	0x010a
        /*0a7a*/ 	.byte	0xff
	.zero		1


	//   ....[150]....
        /*0a7c*/ 	.word	0x0000b0a0
        /*0a80*/ 	.word	0x00000000
        /*0a84*/ 	.word	0x00000000
        /*0a88*/ 	.short	0x010a
        /*0a8a*/ 	.byte	0xff
	.zero		1


	//   ....[151]....
        /*0a8c*/ 	.word	0x0000b100
        /*0a90*/ 	.word	0x00000000
        /*0a94*/ 	.word	0x00000000
        /*0a98*/ 	.short	0x010a
        /*0a9a*/ 	.byte	0xff
	.zero		1


	//   ....[152]....
        /*0a9c*/ 	.word	0x0000b160
        /*0aa0*/ 	.word	0x00000000
        /*0aa4*/ 	.word	0x00000000
        /*0aa8*/ 	.short	0x010a
        /*0aaa*/ 	.byte	0xff
	.zero		1


	//   ....[153]....
        /*0aac*/ 	.word	0x0000b1c0
        /*0ab0*/ 	.word	0x00000000
        /*0ab4*/ 	.word	0x00000000
        /*0ab8*/ 	.short	0x010a
        /*0aba*/ 	.byte	0xff
	.zero		1


	//   ....[154]....
        /*0abc*/ 	.word	0x0000b220
        /*0ac0*/ 	.word	0x00000000
        /*0ac4*/ 	.word	0x00000000
        /*0ac8*/ 	.short	0x010a
        /*0aca*/ 	.byte	0xff
	.zero		1


	//   ....[155]....
        /*0acc*/ 	.word	0x0000b280
        /*0ad0*/ 	.word	0x00000000
        /*0ad4*/ 	.word	0x00000000
        /*0ad8*/ 	.short	0x010a
        /*0ada*/ 	.byte	0xff
	.zero		1


	//   ....[156]....
        /*0adc*/ 	.word	0x0000b2e0
        /*0ae0*/ 	.word	0x00000000
        /*0ae4*/ 	.word	0x00000000
        /*0ae8*/ 	.short	0x010a
        /*0aea*/ 	.byte	0xff
	.zero		1


	//   ....[157]....
        /*0aec*/ 	.word	0x0000b340
        /*0af0*/ 	.word	0x00000000
        /*0af4*/ 	.word	0x00000000
        /*0af8*/ 	.short	0x010a
        /*0afa*/ 	.byte	0xff
	.zero		1


	//   ....[158]....
        /*0afc*/ 	.word	0x0000b3a0
        /*0b00*/ 	.word	0x00000000
        /*0b04*/ 	.word	0x00000000
        /*0b08*/ 	.short	0x010a
        /*0b0a*/ 	.byte	0xff
	.zero		1


	//   ....[159]....
        /*0b0c*/ 	.word	0x0000b400
        /*0b10*/ 	.word	0x00000000
        /*0b14*/ 	.word	0x00000000
        /*0b18*/ 	.short	0x010a
        /*0b1a*/ 	.byte	0xff
	.zero		1


	//   ....[160]....
        /*0b1c*/ 	.word	0x0000b460
        /*0b20*/ 	.word	0x00000000
        /*0b24*/ 	.word	0x00000000
        /*0b28*/ 	.short	0x010a
        /*0b2a*/ 	.byte	0xff
	.zero		1


	//   ....[161]....
        /*0b2c*/ 	.word	0x0000b4b0
        /*0b30*/ 	.word	0x00000000
        /*0b34*/ 	.word	0x000001b0
        /*0b38*/ 	.short	0x010a
        /*0b3a*/ 	.byte	0xff
	.zero		1


	//   ....[162]....
        /*0b3c*/ 	.word	0x0000b510
        /*0b40*/ 	.word	0x00000000
        /*0b44*/ 	.word	0x00000160
        /*0b48*/ 	.short	0x010a
        /*0b4a*/ 	.byte	0xff
	.zero		1


	//   ....[163]....
        /*0b4c*/ 	.word	0x0000b560
        /*0b50*/ 	.word	0x00000000
        /*0b54*/ 	.word	0x00000150
        /*0b58*/ 	.short	0x010a
        /*0b5a*/ 	.byte	0xff
	.zero		1


	//   ....[164]....
        /*0b5c*/ 	.word	0x0000b5c0
        /*0b60*/ 	.word	0x00000000
        /*0b64*/ 	.word	0x00000160
        /*0b68*/ 	.short	0x010a
        /*0b6a*/ 	.byte	0xff
	.zero		1


	//   ....[165]....
        /*0b6c*/ 	.word	0x0000b620
        /*0b70*/ 	.word	0x00000004
        /*0b74*/ 	.word	0x00000008
        /*0b78*/ 	.short	0x010a
        /*0b7a*/ 	.byte	0xff
	.zero		1


	//   ....[166]....
        /*0b7c*/ 	.word	0x0000b700
        /*0b80*/ 	.word	0x00000002
        /*0b84*/ 	.word	0x00000008
        /*0b88*/ 	.short	0x010a
        /*0b8a*/ 	.byte	0xff
	.zero		1


	//   ....[167]....
        /*0b8c*/ 	.word	0x0000b750
        /*0b90*/ 	.word	0x00000000
        /*0b94*/ 	.word	0x00000150
        /*0b98*/ 	.short	0x010a
        /*0b9a*/ 	.byte	0xff
	.zero		1


	//   ....[168]....
        /*0b9c*/ 	.word	0x0000b7b0
        /*0ba0*/ 	.word	0x00000000
        /*0ba4*/ 	.word	0x00000190
        /*0ba8*/ 	.short	0x010a
        /*0baa*/ 	.byte	0xff
	.zero		1


	//   ....[169]....
        /*0bac*/ 	.word	0x0000b810
        /*0bb0*/ 	.word	0x00000000
        /*0bb4*/ 	.word	0x00000000
        /*0bb8*/ 	.short	0x010a
        /*0bba*/ 	.byte	0xff
	.zero		1


	//   ....[170]....
        /*0bbc*/ 	.word	0x0000b870
        /*0bc0*/ 	.word	0x00000000
        /*0bc4*/ 	.word	0x00000000
        /*0bc8*/ 	.short	0x010a
        /*0bca*/ 	.byte	0xff
	.zero		1


	//   ....[171]....
        /*0bcc*/ 	.word	0x0000b8d0
        /*0bd0*/ 	.word	0x00000000
        /*0bd4*/ 	.word	0x00000000
        /*0bd8*/ 	.short	0x010a
        /*0bda*/ 	.byte	0xff
	.zero		1


	//   ....[172]....
        /*0bdc*/ 	.word	0x0000b930
        /*0be0*/ 	.word	0x00000000
        /*0be4*/ 	.word	0x00000000
        /*0be8*/ 	.short	0x010a
        /*0bea*/ 	.byte	0xff
	.zero		1


	//   ....[173]....
        /*0bec*/ 	.word	0x0000b990
        /*0bf0*/ 	.word	0x00000000
        /*0bf4*/ 	.word	0x000001d0
        /*0bf8*/ 	.short	0x010a
        /*0bfa*/ 	.byte	0xff
	.zero		1


	//   ....[174]....
        /*0bfc*/ 	.word	0x0000b9e0
        /*0c00*/ 	.word	0x00000000
        /*0c04*/ 	.word	0x00000150
        /*0c08*/ 	.short	0x010a
        /*0c0a*/ 	.byte	0xff
	.zero		1


	//   ....[175]....
        /*0c0c*/ 	.word	0x0000ba40
        /*0c10*/ 	.word	0x00000000
        /*0c14*/ 	.word	0x00000148
        /*0c18*/ 	.short	0x010a
        /*0c1a*/ 	.byte	0xff
	.zero		1


	//   ....[176]....
        /*0c1c*/ 	.word	0x0000baa0
        /*0c20*/ 	.word	0x00000000
        /*0c24*/ 	.word	0x00000120
        /*0c28*/ 	.short	0x010a
        /*0c2a*/ 	.byte	0xff
	.zero		1


	//   ....[177]....
        /*0c2c*/ 	.word	0x0000bb00
        /*0c30*/ 	.word	0x00000000
        /*0c34*/ 	.word	0x00000128
        /*0c38*/ 	.short	0x010a
        /*0c3a*/ 	.byte	0xff
	.zero		1


	//   ....[178]....
        /*0c3c*/ 	.word	0x0000bb60
        /*0c40*/ 	.word	0x00000000
        /*0c44*/ 	.word	0x00000130
        /*0c48*/ 	.short	0x010a
        /*0c4a*/ 	.byte	0xff
	.zero		1


	//   ....[179]....
        /*0c4c*/ 	.word	0x0000bbc0
        /*0c50*/ 	.word	0x00000000
        /*0c54*/ 	.word	0x00000138
        /*0c58*/ 	.short	0x010a
        /*0c5a*/ 	.byte	0xff
	.zero		1


	//   ....[180]....
        /*0c5c*/ 	.word	0x0000bc20
        /*0c60*/ 	.word	0x00000000
        /*0c64*/ 	.word	0x00000120
        /*0c68*/ 	.short	0x010a
        /*0c6a*/ 	.byte	0xff
	.zero		1


	//   ....[181]....
        /*0c6c*/ 	.word	0x0000bc80
        /*0c70*/ 	.word	0x00000000
        /*0c74*/ 	.word	0x00000128
        /*0c78*/ 	.short	0x010a
        /*0c7a*/ 	.byte	0xff
	.zero		1


	//   ....[182]....
        /*0c7c*/ 	.word	0x0000bce0
        /*0c80*/ 	.word	0x00000000
        /*0c84*/ 	.word	0x00000130
        /*0c88*/ 	.short	0x010a
        /*0c8a*/ 	.byte	0xff
	.zero		1


	//   ....[183]....
        /*0c8c*/ 	.word	0x0000bd30
        /*0c90*/ 	.word	0x00000000
        /*0c94*/ 	.word	0x00000150
        /*0c98*/ 	.short	0x010a
        /*0c9a*/ 	.byte	0xff
	.zero		1


	//   ....[184]....
        /*0c9c*/ 	.word	0x0000bd80
        /*0ca0*/ 	.word	0x00000002
        /*0ca4*/ 	.word	0x00000100
        /*0ca8*/ 	.short	0x010a
        /*0caa*/ 	.byte	0xff
	.zero		1


	//   ....[185]....
        /*0cac*/ 	.word	0x0000bdd0
        /*0cb0*/ 	.word	0x00000070
        /*0cb4*/ 	.word	0x00000170
        /*0cb8*/ 	.short	0x010a
        /*0cba*/ 	.byte	0xff
	.zero		1


	//----- nvinfo : EIATTR_NUM_MBARRIERS
	.align		4
.L_50:
        /*0cbc*/ 	.byte	0x03, 0x38
        /*0cbe*/ 	.short	0x003b


	//----- nvinfo : EIATTR_EXIT_INSTR_OFFSETS
	.align		4
        /*0cc0*/ 	.byte	0x04, 0x1c
        /*0cc2*/ 	.short	(.L_52 - .L_51)


	//   ....[0]....
.L_51:
        /*0cc4*/ 	.word	0x00003060


	//   ....[1]....
        /*0cc8*/ 	.word	0x00003560


	//   ....[2]....
        /*0ccc*/ 	.word	0x000035c0


	//   ....[3]....
        /*0cd0*/ 	.word	0x00004860


	//   ....[4]....
        /*0cd4*/ 	.word	0x00005a40


	//   ....[5]....
        /*0cd8*/ 	.word	0x00005a80


	//   ....[6]....
        /*0cdc*/ 	.word	0x0000ada0


	//----- nvinfo : EIATTR_MAX_THREADS
	.align		4
.L_52:
        /*0ce0*/ 	.byte	0x04, 0x05
        /*0ce2*/ 	.short	(.L_54 - .L_53)
.L_53:
        /*0ce4*/ 	.word	0x00000100
        /*0ce8*/ 	.word	0x00000001
        /*0cec*/ 	.word	0x00000001


	//----- nvinfo : EIATTR_CRS_STACK_SIZE
	.align		4
.L_54:
        /*0cf0*/ 	.byte	0x04, 0x1e
        /*0cf2*/ 	.short	(.L_56 - .L_55)
.L_55:
        /*0cf4*/ 	.word	0x00000000


	//----- nvinfo : EIATTR_CBANK_PARAM_SIZE
	.align		4
.L_56:
        /*0cf8*/ 	.byte	0x03, 0x19
        /*0cfa*/ 	.short	0x0800


	//----- nvinfo : EIATTR_PARAM_CBANK
	.align		4
        /*0cfc*/ 	.byte	0x04, 0x0a
        /*0cfe*/ 	.short	(.L_58 - .L_57)
	.align		4
.L_57:
        /*0d00*/ 	.word	index@(.nv.constant0._ZN7cutlass13device_kernelINS_4gemm6kernel13GemmUniversalIN4cute5tupleIJiiiiEEENS1_10collective13CollectiveMmaINS1_35MainloopSm100TmaUmmaWarpSpecializedILi16ELi2ELi4ENS5_IJNS4_1CILi2EEENSA_ILi1EEESC_EEEEENS5_IJNSA_ILi128EEENSA_ILi256EEENSA_ILi64EEEEEENS_12float_e4m3_tENS5_IJlSC_lEEESJ_SK_NS4_8TiledMMAINS4_8MMA_AtomIJNS4_10MMA_TraitsINS4_25SM100_MMA_F8F6F4_2x1SM_SSEJSJ_SJ_fSF_SG_NS4_17integral_constantINS4_4UMMA5MajorELSR_0EEESS_NSP_INSQ_7ScaleInELST_0EEESU_EEEEEENS4_6LayoutINS5_IJSC_SC_SC_EEENS5_IJNSA_ILi0EEESZ_SZ_EEEEENS5_IJNS4_10UnderscoreES12_S12_EEEEENS4_18SM100_TMA_2SM_LOADENS4_14ComposedLayoutINS4_7SwizzleILi2ELi4ELi3EEENS4_18smem_ptr_flag_bitsILi8EEENSX_INS5_IJNSA_ILi8EEESH_EEENS5_IJSH_SC_EEEEEEEvNS4_8identityES15_S1F_vS1G_EENS_8epilogue10collective18CollectiveEpilogueINS1I_23Sm100TmaWarpSpecializedILi4ELi2ELi32ELb0ELb0EEEJNS5_IJSH_SG_SH_EEENS5_IJNSX_ISH_SC_EENSX_INS5_IJNSA_ILi32EEESB_EEENS5_IJSC_SF_EEEEEEEESJ_SK_SJ_SK_NS1I_6fusion15FusionCallbacksIS1M_NS1U_13LinCombEltActINS1I_6thread4SiLuESJ_fSJ_fLNS_15FloatRoundStyleE2EEES1N_S1T_JEEENS4_5SM1004TMEM4LOAD26SM100_TMEM_LOAD_32dp32b32xENS4_13SM90_TMA_LOADENS16_INS17_ILi1ELi4ELi3EEES1A_NSX_INS5_IJS1B_S1P_EEENS5_IJS1P_SC_EEEEEEENS4_39AutoVectorizingCopyWithAssumedAlignmentILi128EEENS4_14SM90_TMA_STOREES2B_S2D_S2D_EEEvvEEEEvNT_6ParamsE)
        /*0d04*/ 	.short	0x0380
        /*0d06*/ 	.short	0x0800


	//----- nvinfo : EIATTR_SW_WAR
	.align		4
.L_58:
        /*0d08*/ 	.byte	0x04, 0x36
        /*0d0a*/ 	.short	(.L_60 - .L_59)
.L_59:
        /*0d0c*/ 	.word	0x00000008
.L_60:


//--------------------- .nv.callgraph             --------------------------
	.section	.nv.callgraph,"",@"SHT_CUDA_CALLGRAPH"
	.align	4
	.sectionentsize	8
	.align		4
        /*0000*/ 	.word	0x00000000
	.align		4
        /*0004*/ 	.word	0xffffffff
	.align		4
        /*0008*/ 	.word	index@(_ZN7cutlass13device_kernelINS_4gemm6kernel13GemmUniversalIN4cute5tupleIJiiiiEEENS1_10collective13CollectiveMmaINS1_35MainloopSm100TmaUmmaWarpSpecializedILi16ELi2ELi4ENS5_IJNS4_1CILi2EEENSA_ILi1EEESC_EEEEENS5_IJNSA_ILi128EEENSA_ILi256EEENSA_ILi64EEEEEENS_12float_e4m3_tENS5_IJlSC_lEEESJ_SK_NS4_8TiledMMAINS4_8MMA_AtomIJNS4_10MMA_TraitsINS4_25SM100_MMA_F8F6F4_2x1SM_SSEJSJ_SJ_fSF_SG_NS4_17integral_constantINS4_4UMMA5MajorELSR_0EEESS_NSP_INSQ_7ScaleInELST_0EEESU_EEEEEENS4_6LayoutINS5_IJSC_SC_SC_EEENS5_IJNSA_ILi0EEESZ_SZ_EEEEENS5_IJNS4_10UnderscoreES12_S12_EEEEENS4_18SM100_TMA_2SM_LOADENS4_14ComposedLayoutINS4_7SwizzleILi2ELi4ELi3EEENS4_18smem_ptr_flag_bitsILi8EEENSX_INS5_IJNSA_ILi8EEESH_EEENS5_IJSH_SC_EEEEEEEvNS4_8identityES15_S1F_vS1G_EENS_8epilogue10collective18CollectiveEpilogueINS1I_23Sm100TmaWarpSpecializedILi4ELi2ELi32ELb0ELb0EEEJNS5_IJSH_SG_SH_EEENS5_IJNSX_ISH_SC_EENSX_INS5_IJNSA_ILi32EEESB_EEENS5_IJSC_SF_EEEEEEEESJ_SK_SJ_SK_NS1I_6fusion15FusionCallbacksIS1M_NS1U_13LinCombEltActINS1I_6thread4SiLuESJ_fSJ_fLNS_15FloatRoundStyleE2EEES1N_S1T_JEEENS4_5SM1004TMEM4LOAD26SM100_TMEM_LOAD_32dp32b32xENS4_13SM90_TMA_LOADENS16_INS17_ILi1ELi4ELi3EEES1A_NSX_INS5_IJS1B_S1P_EEENS5_IJS1P_SC_EEEEEEENS4_39AutoVectorizingCopyWithAssumedAlignmentILi128EEENS4_14SM90_TMA_STOREES2B_S2D_S2D_EEEvvEEEEvNT_6ParamsE)
	.align		4
        /*000c*/ 	.word	index@(__assertfail)
	.align		4
        /*0010*/ 	.word	0x00000000
	.align		4
        /*0014*/ 	.word	0xfffffffe
	.align		4
        /*0018*/ 	.word	0x00000000
	.align		4
        /*001c*/ 	.word	0xfffffffd
	.align		4
        /*0020*/ 	.word	0x00000000
	.align		4
        /*0024*/ 	.word	0xfffffffc


//--------------------- .nv.constant4             --------------------------
	.section	.nv.constant4,"a",@progbits
	.align	8
	.align		8
.nv.constant4:
        /*0000*/ 	.dword	__assertfail
	.align		8
        /*0008*/ 	.dword	__unnamed_1
	.align		8
        /*0010*/ 	.dword	__unnamed_2
	.align		8
        /*0018*/ 	.dword	__unnamed_3
	.align		8
        /*0020*/ 	.dword	_ZN39_INTERNAL_7a9852b7_4_k_cu_5f7ab8a1_38014cuda3std3__45__cpo5beginE
	.align		8
        /*0028*/ 	.dword	_ZN39_INTERNAL_7a9852b7_4_k_cu_5f7ab8a1_38014cuda3std3__45__cpo3endE
	.align		8
        /*0030*/ 	.dword	_ZN39_INTERNAL_7a9852b7_4_k_cu_5f7ab8a1_38014cuda3std3__45__cpo6cbeginE
	.align		8
        /*0038*/ 	.dword	_ZN39_INTERNAL_7a9852b7_4_k_cu_5f7ab8a1_38014cuda3std3__45__cpo4cendE
	.align		8
        /*0040*/ 	.dword	_ZN39_INTERNAL_7a9852b7_4_k_cu_5f7ab8a1_38014cuda3std3__441_GLOBAL__N__7a9852b7_4_k_cu_5f7ab8a1_38016ignoreE
	.align		8
        /*0048*/ 	.dword	_ZN39_INTERNAL_7a9852b7_4_k_cu_5f7ab8a1_38014cuda3std3__419piecewise_constructE
	.align		8
        /*0050*/ 	.dword	_ZN39_INTERNAL_7a9852b7_4_k_cu_5f7ab8a1_38014cuda3std3__48in_placeE
	.align		8
        /*0058*/ 	.dword	_ZN39_INTERNAL_7a9852b7_4_k_cu_5f7ab8a1_38014cuda3std6ranges3__45__cpo4swapE
	.align		8
        /*0060*/ 	.dword	_ZN39_INTERNAL_7a9852b7_4_k_cu_5f7ab8a1_38014cuda3std6ranges3__45__cpo9iter_moveE
	.align		8
        /*0068*/ 	.dword	_ZN39_INTERNAL_7a9852b7_4_k_cu_5f7ab8a1_38014cute7productE
	.align		8
        /*0070*/ 	.dword	_ZN39_INTERNAL_7a9852b7_4_k_cu_5f7ab8a1_38014cute1_E
	.align		8
        /*0078*/ 	.dword	$str$25
	.align		8
        /*0080*/ 	.dword	$str$26
	.align		8
        /*0088*/ 	.dword	$str$27
	.align		8
        /*0090*/ 	.dword	$str$28


//--------------------- .text._ZN7cutlass13device_kernelINS_4gemm6kernel13GemmUniversalIN4cute5tupleIJiiiiEEENS1_10collective13CollectiveMmaINS1_35MainloopSm100TmaUmmaWarpSpecializedILi16ELi2ELi4ENS5_IJNS4_1CILi2EEENSA_ILi1EEESC_EEEEENS5_IJNSA_ILi128EEENSA_ILi256EEENSA_ILi64EEEEEENS_12float_e4m3_tENS5_IJlSC_lEEESJ_SK_NS4_8TiledMMAINS4_8MMA_AtomIJNS4_10MMA_TraitsINS4_25SM100_MMA_F8F6F4_2x1SM_SSEJSJ_SJ_fSF_SG_NS4_17integral_constantINS4_4UMMA5MajorELSR_0EEESS_NSP_INSQ_7ScaleInELST_0EEESU_EEEEEENS4_6LayoutINS5_IJSC_SC_SC_EEENS5_IJNSA_ILi0EEESZ_SZ_EEEEENS5_IJNS4_10UnderscoreES12_S12_EEEEENS4_18SM100_TMA_2SM_LOADENS4_14ComposedLayoutINS4_7SwizzleILi2ELi4ELi3EEENS4_18smem_ptr_flag_bitsILi8EEENSX_INS5_IJNSA_ILi8EEESH_EEENS5_IJSH_SC_EEEEEEEvNS4_8identityES15_S1F_vS1G_EENS_8epilogue10collective18CollectiveEpilogueINS1I_23Sm100TmaWarpSpecializedILi4ELi2ELi32ELb0ELb0EEEJNS5_IJSH_SG_SH_EEENS5_IJNSX_ISH_SC_EENSX_INS5_IJNSA_ILi32EEESB_EEENS5_IJSC_SF_EEEEEEEESJ_SK_SJ_SK_NS1I_6fusion15FusionCallbacksIS1M_NS1U_13LinCombEltActINS1I_6thread4SiLuESJ_fSJ_fLNS_15FloatRoundStyleE2EEES1N_S1T_JEEENS4_5SM1004TMEM4LOAD26SM100_TMEM_LOAD_32dp32b32xENS4_13SM90_TMA_LOADENS16_INS17_ILi1ELi4ELi3EEES1A_NSX_INS5_IJS1B_S1P_EEENS5_IJS1P_SC_EEEEEEENS4_39AutoVectorizingCopyWithAssumedAlignmentILi128EEENS4_14SM90_TMA_STOREES2B_S2D_S2D_EEEvvEEEEvNT_6ParamsE --------------------------
	.section	.text._ZN7cutlass13device_kernelINS_4gemm6kernel13GemmUniversalIN4cute5tupleIJiiiiEEENS1_10collective13CollectiveMmaINS1_35MainloopSm100TmaUmmaWarpSpecializedILi16ELi2ELi4ENS5_IJNS4_1CILi2EEENSA_ILi1EEESC_EEEEENS5_IJNSA_ILi128EEENSA_ILi256EEENSA_ILi64EEEEEENS_12float_e4m3_tENS5_IJlSC_lEEESJ_SK_NS4_8TiledMMAINS4_8MMA_AtomIJNS4_10MMA_TraitsINS4_25SM100_MMA_F8F6F4_2x1SM_SSEJSJ_SJ_fSF_SG_NS4_17integral_constantINS4_4UMMA5MajorELSR_0EEESS_NSP_INSQ_7ScaleInELST_0EEESU_EEEEEENS4_6LayoutINS5_IJSC_SC_SC_EEENS5_IJNSA_ILi0EEESZ_SZ_EEEEENS5_IJNS4_10UnderscoreES12_S12_EEEEENS4_18SM100_TMA_2SM_LOADENS4_14ComposedLayoutINS4_7SwizzleILi2ELi4ELi3EEENS4_18smem_ptr_flag_bitsILi8EEENSX_INS5_IJNSA_ILi8EEESH_EEENS5_IJSH_SC_EEEEEEEvNS4_8identityES15_S1F_vS1G_EENS_8epilogue10collective18CollectiveEpilogueINS1I_23Sm100TmaWarpSpecializedILi4ELi2ELi32ELb0ELb0EEEJNS5_IJSH_SG_SH_EEENS5_IJNSX_ISH_SC_EENSX_INS5_IJNSA_ILi32EEESB_EEENS5_IJSC_SF_EEEEEEEESJ_SK_SJ_SK_NS1I_6fusion15FusionCallbacksIS1M_NS1U_13LinCombEltActINS1I_6thread4SiLuESJ_fSJ_fLNS_15FloatRoundStyleE2EEES1N_S1T_JEEENS4_5SM1004TMEM4LOAD26SM100_TMEM_LOAD_32dp32b32xENS4_13SM90_TMA_LOADENS16_INS17_ILi1ELi4ELi3EEES1A_NSX_INS5_IJS1B_S1P_EEENS5_IJS1P_SC_EEEEEEENS4_39AutoVectorizingCopyWithAssumedAlignmentILi128EEENS4_14SM90_TMA_STOREES2B_S2D_S2D_EEEvvEEEEvNT_6ParamsE,"ax",@progbits
	.align	128
.text._ZN7cutlass13device_kernelINS_4gemm6kernel13GemmUniversalIN4cute5tupleIJiiiiEEENS1_10collective13CollectiveMmaINS1_35MainloopSm100TmaUmmaWarpSpecializedILi16ELi2ELi4ENS5_IJNS4_1CILi2EEENSA_ILi1EEESC_EEEEENS5_IJNSA_ILi128EEENSA_ILi256EEENSA_ILi64EEEEEENS_12float_e4m3_tENS5_IJlSC_lEEESJ_SK_NS4_8TiledMMAINS4_8MMA_AtomIJNS4_10MMA_TraitsINS4_25SM100_MMA_F8F6F4_2x1SM_SSEJSJ_SJ_fSF_SG_NS4_17integral_constantINS4_4UMMA5MajorELSR_0EEESS_NSP_INSQ_7ScaleInELST_0EEESU_EEEEEENS4_6LayoutINS5_IJSC_SC_SC_EEENS5_IJNSA_ILi0EEESZ_SZ_EEEEENS5_IJNS4_10UnderscoreES12_S12_EEEEENS4_18SM100_TMA_2SM_LOADENS4_14ComposedLayoutINS4_7SwizzleILi2ELi4ELi3EEENS4_18smem_ptr_flag_bitsILi8EEENSX_INS5_IJNSA_ILi8EEESH_EEENS5_IJSH_SC_EEEEEEEvNS4_8identityES15_S1F_vS1G_EENS_8epilogue10collective18CollectiveEpilogueINS1I_23Sm100TmaWarpSpecializedILi4ELi2ELi32ELb0ELb0EEEJNS5_IJSH_SG_SH_EEENS5_IJNSX_ISH_SC_EENSX_INS5_IJNSA_ILi32EEESB_EEENS5_IJSC_SF_EEEEEEEESJ_SK_SJ_SK_NS1I_6fusion15FusionCallbacksIS1M_NS1U_13LinCombEltActINS1I_6thread4SiLuESJ_fSJ_fLNS_15FloatRoundStyleE2EEES1N_S1T_JEEENS4_5SM1004TMEM4LOAD26SM100_TMEM_LOAD_32dp32b32xENS4_13SM90_TMA_LOADENS16_INS17_ILi1ELi4ELi3EEES1A_NSX_INS5_IJS1B_S1P_EEENS5_IJS1P_SC_EEEEEEENS4_39AutoVectorizingCopyWithAssumedAlignmentILi128EEENS4_14SM90_TMA_STOREES2B_S2D_S2D_EEEvvEEEEvNT_6ParamsE:
        .type           _ZN7cutlass13device_kernelINS_4gemm6kernel13GemmUniversalIN4cute5tupleIJiiiiEEENS1_10collective13CollectiveMmaINS1_35MainloopSm100TmaUmmaWarpSpecializedILi16ELi2ELi4ENS5_IJNS4_1CILi2EEENSA_ILi1EEESC_EEEEENS5_IJNSA_ILi128EEENSA_ILi256EEENSA_ILi64EEEEEENS_12float_e4m3_tENS5_IJlSC_lEEESJ_SK_NS4_8TiledMMAINS4_8MMA_AtomIJNS4_10MMA_TraitsINS4_25SM100_MMA_F8F6F4_2x1SM_SSEJSJ_SJ_fSF_SG_NS4_17integral_constantINS4_4UMMA5MajorELSR_0EEESS_NSP_INSQ_7ScaleInELST_0EEESU_EEEEEENS4_6LayoutINS5_IJSC_SC_SC_EEENS5_IJNSA_ILi0EEESZ_SZ_EEEEENS5_IJNS4_10UnderscoreES12_S12_EEEEENS4_18SM100_TMA_2SM_LOADENS4_14ComposedLayoutINS4_7SwizzleILi2ELi4ELi3EEENS4_18smem_ptr_flag_bitsILi8EEENSX_INS5_IJNSA_ILi8EEESH_EEENS5_IJSH_SC_EEEEEEEvNS4_8identityES15_S1F_vS1G_EENS_8epilogue10collective18CollectiveEpilogueINS1I_23Sm100TmaWarpSpecializedILi4ELi2ELi32ELb0ELb0EEEJNS5_IJSH_SG_SH_EEENS5_IJNSX_ISH_SC_EENSX_INS5_IJNSA_ILi32EEESB_EEENS5_IJSC_SF_EEEEEEEESJ_SK_SJ_SK_NS1I_6fusion15FusionCallbacksIS1M_NS1U_13LinCombEltActINS1I_6thread4SiLuESJ_fSJ_fLNS_15FloatRoundStyleE2EEES1N_S1T_JEEENS4_5SM1004TMEM4LOAD26SM100_TMEM_LOAD_32dp32b32xENS4_13SM90_TMA_LOADENS16_INS17_ILi1ELi4ELi3EEES1A_NSX_INS5_IJS1B_S1P_EEENS5_IJS1P_SC_EEEEEEENS4_39AutoVectorizingCopyWithAssumedAlignmentILi128EEENS4_14SM90_TMA_STOREES2B_S2D_S2D_EEEvvEEEEvNT_6ParamsE,@function
        .size           _ZN7cutlass13device_kernelINS_4gemm6kernel13GemmUniversalIN4cute5tupleIJiiiiEEENS1_10collective13CollectiveMmaINS1_35MainloopSm100TmaUmmaWarpSpecializedILi16ELi2ELi4ENS5_IJNS4_1CILi2EEENSA_ILi1EEESC_EEEEENS5_IJNSA_ILi128EEENSA_ILi256EEENSA_ILi64EEEEEENS_12float_e4m3_tENS5_IJlSC_lEEESJ_SK_NS4_8TiledMMAINS4_8MMA_AtomIJNS4_10MMA_TraitsINS4_25SM100_MMA_F8F6F4_2x1SM_SSEJSJ_SJ_fSF_SG_NS4_17integral_constantINS4_4UMMA5MajorELSR_0EEESS_NSP_INSQ_7ScaleInELST_0EEESU_EEEEEENS4_6LayoutINS5_IJSC_SC_SC_EEENS5_IJNSA_ILi0EEESZ_SZ_EEEEENS5_IJNS4_10UnderscoreES12_S12_EEEEENS4_18SM100_TMA_2SM_LOADENS4_14ComposedLayoutINS4_7SwizzleILi2ELi4ELi3EEENS4_18smem_ptr_flag_bitsILi8EEENSX_INS5_IJNSA_ILi8EEESH_EEENS5_IJSH_SC_EEEEEEEvNS4_8identityES15_S1F_vS1G_EENS_8epilogue10collective18CollectiveEpilogueINS1I_23Sm100TmaWarpSpecializedILi4ELi2ELi32ELb0ELb0EEEJNS5_IJSH_SG_SH_EEENS5_IJNSX_ISH_SC_EENSX_INS5_IJNSA_ILi32EEESB_EEENS5_IJSC_SF_EEEEEEEESJ_SK_SJ_SK_NS1I_6fusion15FusionCallbacksIS1M_NS1U_13LinCombEltActINS1I_6thread4SiLuESJ_fSJ_fLNS_15FloatRoundStyleE2EEES1N_S1T_JEEENS4_5SM1004TMEM4LOAD26SM100_TMEM_LOAD_32dp32b32xENS4_13SM90_TMA_LOADENS16_INS17_ILi1ELi4ELi3EEES1A_NSX_INS5_IJS1B_S1P_EEENS5_IJS1P_SC_EEEEEEENS4_39AutoVectorizingCopyWithAssumedAlignmentILi128EEENS4_14SM90_TMA_STOREES2B_S2D_S2D_EEEvvEEEEvNT_6ParamsE,(.L_x_313 - _ZN7cutlass13device_kernelINS_4gemm6kernel13GemmUniversalIN4cute5tupleIJiiiiEEENS1_10collective13CollectiveMmaINS1_35MainloopSm100TmaUmmaWarpSpecializedILi16ELi2ELi4ENS5_IJNS4_1CILi2EEENSA_ILi1EEESC_EEEEENS5_IJNSA_ILi128EEENSA_ILi256EEENSA_ILi64EEEEEENS_12float_e4m3_tENS5_IJlSC_lEEESJ_SK_NS4_8TiledMMAINS4_8MMA_AtomIJNS4_10MMA_TraitsINS4_25SM100_MMA_F8F6F4_2x1SM_SSEJSJ_SJ_fSF_SG_NS4_17integral_constantINS4_4UMMA5MajorELSR_0EEESS_NSP_INSQ_7ScaleInELST_0EEESU_EEEEEENS4_6LayoutINS5_IJSC_SC_SC_EEENS5_IJNSA_ILi0EEESZ_SZ_EEEEENS5_IJNS4_10UnderscoreES12_S12_EEEEENS4_18SM100_TMA_2SM_LOADENS4_14ComposedLayoutINS4_7SwizzleILi2ELi4ELi3EEENS4_18smem_ptr_flag_bitsILi8EEENSX_INS5_IJNSA_ILi8EEESH_EEENS5_IJSH_SC_EEEEEEEvNS4_8identityES15_S1F_vS1G_EENS_8epilogue10collective18CollectiveEpilogueINS1I_23Sm100TmaWarpSpecializedILi4ELi2ELi32ELb0ELb0EEEJNS5_IJSH_SG_SH_EEENS5_IJNSX_ISH_SC_EENSX_INS5_IJNSA_ILi32EEESB_EEENS5_IJSC_SF_EEEEEEEESJ_SK_SJ_SK_NS1I_6fusion15FusionCallbacksIS1M_NS1U_13LinCombEltActINS1I_6thread4SiLuESJ_fSJ_fLNS_15FloatRoundStyleE2EEES1N_S1T_JEEENS4_5SM1004TMEM4LOAD26SM100_TMEM_LOAD_32dp32b32xENS4_13SM90_TMA_LOADENS16_INS17_ILi1ELi4ELi3EEES1A_NSX_INS5_IJS1B_S1P_EEENS5_IJS1P_SC_EEEEEEENS4_39AutoVectorizingCopyWithAssumedAlignmentILi128EEENS4_14SM90_TMA_STOREES2B_S2D_S2D_EEEvvEEEEvNT_6ParamsE)
        .other          _ZN7cutlass13device_kernelINS_4gemm6kernel13GemmUniversalIN4cute5tupleIJiiiiEEENS1_10collective13CollectiveMmaINS1_35MainloopSm100TmaUmmaWarpSpecializedILi16ELi2ELi4ENS5_IJNS4_1CILi2EEENSA_ILi1EEESC_EEEEENS5_IJNSA_ILi128EEENSA_ILi256EEENSA_ILi64EEEEEENS_12float_e4m3_tENS5_IJlSC_lEEESJ_SK_NS4_8TiledMMAINS4_8MMA_AtomIJNS4_10MMA_TraitsINS4_25SM100_MMA_F8F6F4_2x1SM_SSEJSJ_SJ_fSF_SG_NS4_17integral_constantINS4_4UMMA5MajorELSR_0EEESS_NSP_INSQ_7ScaleInELST_0EEESU_EEEEEENS4_6LayoutINS5_IJSC_SC_SC_EEENS5_IJNSA_ILi0EEESZ_SZ_EEEEENS5_IJNS4_10UnderscoreES12_S12_EEEEENS4_18SM100_TMA_2SM_LOADENS4_14ComposedLayoutINS4_7SwizzleILi2ELi4ELi3EEENS4_18smem_ptr_flag_bitsILi8EEENSX_INS5_IJNSA_ILi8EEESH_EEENS5_IJSH_SC_EEEEEEEvNS4_8identityES15_S1F_vS1G_EENS_8epilogue10collective18CollectiveEpilogueINS1I_23Sm100TmaWarpSpecializedILi4ELi2ELi32ELb0ELb0EEEJNS5_IJSH_SG_SH_EEENS5_IJNSX_ISH_SC_EENSX_INS5_IJNSA_ILi32EEESB_EEENS5_IJSC_SF_EEEEEEEESJ_SK_SJ_SK_NS1I_6fusion15FusionCallbacksIS1M_NS1U_13LinCombEltActINS1I_6thread4SiLuESJ_fSJ_fLNS_15FloatRoundStyleE2EEES1N_S1T_JEEENS4_5SM1004TMEM4LOAD26SM100_TMEM_LOAD_32dp32b32xENS4_13SM90_TMA_LOADENS16_INS17_ILi1ELi4ELi3EEES1A_NSX_INS5_IJS1B_S1P_EEENS5_IJS1P_SC_EEEEEEENS4_39AutoVectorizingCopyWithAssumedAlignmentILi128EEENS4_14SM90_TMA_STOREES2B_S2D_S2D_EEEvvEEEEvNT_6ParamsE,@"STO_CUDA_ENTRY STV_DEFAULT"
_ZN7cutlass13device_kernelINS_4gemm6kernel13GemmUniversalIN4cute5tupleIJiiiiEEENS1_10collective13CollectiveMmaINS1_35MainloopSm100TmaUmmaWarpSpecializedILi16ELi2ELi4ENS5_IJNS4_1CILi2EEENSA_ILi1EEESC_EEEEENS5_IJNSA_ILi128EEENSA_ILi256EEENSA_ILi64EEEEEENS_12float_e4m3_tENS5_IJlSC_lEEESJ_SK_NS4_8TiledMMAINS4_8MMA_AtomIJNS4_10MMA_TraitsINS4_25SM100_MMA_F8F6F4_2x1SM_SSEJSJ_SJ_fSF_SG_NS4_17integral_constantINS4_4UMMA5MajorELSR_0EEESS_NSP_INSQ_7ScaleInELST_0EEESU_EEEEEENS4_6LayoutINS5_IJSC_SC_SC_EEENS5_IJNSA_ILi0EEESZ_SZ_EEEEENS5_IJNS4_10UnderscoreES12_S12_EEEEENS4_18SM100_TMA_2SM_LOADENS4_14ComposedLayoutINS4_7SwizzleILi2ELi4ELi3EEENS4_18smem_ptr_flag_bitsILi8EEENSX_INS5_IJNSA_ILi8EEESH_EEENS5_IJSH_SC_EEEEEEEvNS4_8identityES15_S1F_vS1G_EENS_8epilogue10collective18CollectiveEpilogueINS1I_23Sm100TmaWarpSpecializedILi4ELi2ELi32ELb0ELb0EEEJNS5_IJSH_SG_SH_EEENS5_IJNSX_ISH_SC_EENSX_INS5_IJNSA_ILi32EEESB_EEENS5_IJSC_SF_EEEEEEEESJ_SK_SJ_SK_NS1I_6fusion15FusionCallbacksIS1M_NS1U_13LinCombEltActINS1I_6thread4SiLuESJ_fSJ_fLNS_15FloatRoundStyleE2EEES1N_S1T_JEEENS4_5SM1004TMEM4LOAD26SM100_TMEM_LOAD_32dp32b32xENS4_13SM90_TMA_LOADENS16_INS17_ILi1ELi4ELi3EEES1A_NSX_INS5_IJS1B_S1P_EEENS5_IJS1P_SC_EEEEEEENS4_39AutoVectorizingCopyWithAssumedAlignmentILi128EEENS4_14SM90_TMA_STOREES2B_S2D_S2D_EEEvvEEEEvNT_6ParamsE:
[----:B------:R-:W1:Y:S01]  /*0000*/  LDC R1, c[0x0][0x37c] ;  /* 0x0000df00ff017b82 */ /* 0x000e620000000800 */
[----:B------:R-:W2:Y:S01]  /*0010*/  S2R R144, SR_TID.X ;  /* 0x0000000000907919 */ /* 0x000ea20000002100 */
[----:B------:R-:W3:Y:S06]  /*0020*/  LDCU.64 UR8, c[0x0][0x890] ;  /* 0x00011200ff0877ac */ /* 0x000eec0008000a00 */
[----:B------:R-:W4:Y:S01]  /*0030*/  S2UR UR37, SR_CgaCtaId ;  /* 0x00000000002579c3 */ /* 0x000f220000008800 */
[----:B------:R-:W-:Y:S02]  /*0040*/  PRMT R125, RZ, 0x7610, R125 ;  /* 0x00007610ff7d7816 */ /* 0x000fe4000000007d */
[----:B------:R-:W-:Y:S01]  /*0050*/  ELECT P0, URZ, PT ;  /* 0x0000000000ff782f */ /* 0x000fe20003800000 */
[----:B------:R-:W1:Y:S01]  /*0060*/  LDCU.64 UR38, c[0x0][0x358] ;  /* 0x00006b00ff2677ac */ /* 0x000e620008000a00 */
[----:B---3--:R-:W-:-:S04]  /*0070*/  UISETP.NE.U32.AND UP2, UPT, UR8, URZ, UPT ;  /* 0x000000ff0800728c */ /* 0x008fc8000bf45070 */
[----:B------:R-:W-:Y:S02]  /*0080*/  UISETP.NE.AND.EX UP2, UPT, UR9, URZ, UPT, UP2 ;  /* 0x000000ff0900728c */ /* 0x000fe4000bf45320 */
[----:B----4-:R-:W-:Y:S02]  /*0090*/  ULOP3.LUT UR5, UR37, 0x1, URZ, 0xc0, !UPT ;  /* 0x0000000125057892 */ /* 0x010fe4000f8ec0ff */
[----:B------:R-:W-:Y:S01]  /*00a0*/  ULOP3.LUT UR4, UR37, 0x1, URZ, 0x3c, !UPT ;  /* 0x0000000125047892 */ /* 0x000fe2000f8e3cff */
[----:B--2---:R-:W-:-:S05]  /*00b0*/  SHF.R.U32.HI R145, RZ, 0x5, R144 ;  /* 0x00000005ff917819 */ /* 0x004fca0000011690 */
[----:B------:R-:W2:Y:S02]  /*00c0*/  SHFL.IDX PT, R0, R145, RZ, 0x1f ;  /* 0x00001fff91007589 */ /* 0x000ea400000e0000 */
[----:B--2---:R-:W-:Y:S01]  /*00d0*/  R2UR UR10, R0 ;  /* 0x00000000000a72ca */ /* 0x004fe200000e0000 */
[----:B-1----:R-:W-:Y:S05]  /*00e0*/  BRA.U UP2, `(.L_x_0) ;  /* 0x00000001022c7547 */ /* 0x002fea000b800000 */
[----:B------:R-:W1:Y:S02]  /*00f0*/  LDCU.64 UR6, c[0x0][0x888] ;  /* 0x00011100ff0677ac */ /* 0x000e640008000a00 */
[----:B-1----:R-:W-:-:S04]  /*0100*/  UISETP.NE.U32.AND UP0, UPT, UR6, URZ, UPT ;  /* 0x000000ff0600728c */ /* 0x002fc8000bf05070 */
[----:B------:R-:W-:-:S09]  /*0110*/  UISETP.NE.AND.EX UP0, UPT, UR7, URZ, UPT, UP0 ;  /* 0x000000ff0700728c */ /* 0x000fd2000bf05300 */
[----:B------:R-:W-:Y:S05]  /*0120*/  BRA.U !UP0, `(.L_x_1) ;  /* 0x0000000108107547 */ /* 0x000fea000b800000 */
[----:B------:R-:W1:Y:S02]  /*0130*/  LDC.64 R2, c[0x0][0x888] ;  /* 0x00022200ff027b82 */ /* 0x000e640000000a00 */
[----:B-1----:R1:W5:Y:S01]  /*0140*/  LDG.E R91, desc[UR38][R2.64] ;  /* 0x00000026025b7981 */ /* 0x002362000c1e1900 */
[----:B------:R-:W-:Y:S01]  /*0150*/  HFMA2 R125, -RZ, RZ, 0, 5.9604644775390625e-08 ;  /* 0x00000001ff7d7431 */ /* 0x000fe200000001ff */
[----:B------:R-:W-:Y:S05]  /*0160*/  BRA `(.L_x_0) ;  /* 0x00000000000c7947 */ /* 0x000fea0003800000 */
.L_x_1:
[----:B------:R-:W1:Y:S01]  /*0170*/  LDCU UR6, c[0x0][0x880] ;  /* 0x00011000ff0677ac */ /* 0x000e620008000800 */
[----:B------:R-:W-:Y:S01]  /*0180*/  HFMA2 R125, -RZ, RZ, 0, 5.9604644775390625e-08 ;  /* 0x00000001ff7d7431 */ /* 0x000fe200000001ff */
[----:B-1----:R-:W-:-:S07]  /*0190*/  MOV R91, UR6 ;  /* 0x00000006005b7c02 */ /* 0x002fce0008000f00 */
.L_x_0:
[----:B------:R-:W2:Y:S02]  /*01a0*/  LDCU.64 UR6, c[0x0][0x8b0] ;  /* 0x00011600ff0677ac */ /* 0x000ea40008000a00 */
[----:B--2---:R-:W-:-:S04]  /*01b0*/  UISETP.NE.U32.AND UP0, UPT, UR6, URZ, UPT ;  /* 0x000000ff0600728c */ /* 0x004fc8000bf05070 */
[----:B------:R-:W-:-:S09]  /*01c0*/  UISETP.NE.AND.EX UP0, UPT, UR7, URZ, UPT, UP0 ;  /* 0x000000ff0700728c */ /* 0x000fd2000bf05300 */
[----:B------:R-:W-:Y:S05]  /*01d0*/  BRA.U UP0, `(.L_x_2) ;  /* 0x0000000100247547 */ /* 0x000fea000b800000 */
[----:B------:R-:W2:Y:S02]  /*01e0*/  LDCU.64 UR6, c[0x0][0x8a8] ;  /* 0x00011500ff0677ac */ /* 0x000ea40008000a00 */
[----:B--2---:R-:W-:-:S04]  /*01f0*/  UISETP.NE.U32.AND UP0, UPT, UR6, URZ, UPT ;  /* 0x000000ff0600728c */ /* 0x004fc8000bf05070 */
[----:B------:R-:W-:-:S09]  /*0200*/  UISETP.NE.AND.EX UP0, UPT, UR7, URZ, UPT, UP0 ;  /* 0x000000ff0700728c */ /* 0x000fd2000bf05300 */
[----:B------:R-:W-:Y:S05]  /*0210*/  BRA.U !UP0, `(.L_x_3) ;  /* 0x00000001080c7547 */ /* 0x000fea000b800000 */
[----:B-1----:R-:W1:Y:S02]  /*0220*/  LDC.64 R2, c[0x0][0x8a8] ;  /* 0x00022a00ff027b82 */ /* 0x002e640000000a00 */
[----:B-1----:R2:W5:Y:S01]  /*0230*/  LDG.E R71, desc[UR38][R2.64] ;  /* 0x0000002602477981 */ /* 0x002562000c1e1900 */
[----:B------:R-:W-:Y:S05]  /*0240*/  BRA `(.L_x_2) ;  /* 0x0000000000087947 */ /* 0x000fea0003800000 */
.L_x_3:
[----:B------:R-:W2:Y:S02]  /*0250*/  LDCU UR6, c[0x0][0x8a0] ;  /* 0x00011400ff0677ac */ /* 0x000ea40008000800 */
[----:B--2---:R-:W-:Y:S02]  /*0260*/  MOV R71, UR6 ;  /* 0x0000000600477c02 */ /* 0x004fe40008000f00 */
.L_x_2:
[----:B------:R-:W-:Y:S01]  /*0270*/  IMAD.U32 R0, RZ, RZ, UR10 ;  /* 0x0000000aff007e24 */ /* 0x000fe2000f8e00ff */
[----:B------:R-:W-:Y:S04]  /*0280*/  BSSY.RECONVERGENT B0, `(.L_x_4) ;  /* 0x000000c000007945 */ /* 0x000fe80003800200 */
[C---:B------:R-:W-:Y:S02]  /*0290*/  ISETP.NE.OR P2, PT, R0.reuse, 0x1, !P0 ;  /* 0x000000010000780c */ /* 0x040fe40004745670 */
[----:B------:R-:W-:-:S11]  /*02a0*/  ISETP.NE.OR P1, PT, R0, 0x3, !P0 ;  /* 0x000000030000780c */ /* 0x000fd60004725670 */
[----:B------:R-:W-:Y:S05]  /*02b0*/  @P2 BRA `(.L_x_5) ;  /* 0x0000000000202947 */ /* 0x000fea0003800000 */
[----:B------:R-:W3:Y:S02]  /*02c0*/  LDCU.64 UR6, c[0x0][0x348] ;  /* 0x00006900ff0677ac */ /* 0x000ee40008000a00 */
[----:B---3--:R-:W-:Y:S02]  /*02d0*/  UIADD3 UR12, UP1, UPT, UR6, 0x80, URZ ;  /* 0x00000080060c7890 */ /* 0x008fe4000ff3e0ff */
[----:B------:R-:W-:Y:S02]  /*02e0*/  UIADD3 UR6, UP0, UPT, UR6, 0x180, URZ ;  /* 0x0000018006067890 */ /* 0x000fe4000ff1e0ff */
[----:B------:R-:W-:Y:S02]  /*02f0*/  UIADD3.X UR13, UPT, UPT, URZ, UR7, URZ, UP1, !UPT ;  /* 0x00000007ff0d7290 */ /* 0x000fe40008ffe4ff */
[----:B------:R-:W-:-:S07]  /*0300*/  UIADD3.X UR7, UPT, UPT, URZ, UR7, URZ, UP0, !UPT ;  /* 0x00000007ff077290 */ /* 0x000fce00087fe4ff */
[----:B------:R3:W-:Y:S02]  /*0310*/  UTMACCTL.PF [UR12] ;  /* 0x000000000c0079b9 */ /* 0x0007e40008040000 */
[----:B------:R3:W-:Y:S02]  /*0320*/  UTMACCTL.PF [UR6] ;  /* 0x00000000060079b9 */ /* 0x0007e40008040000 */
[----:B---3--:R-:W-:Y:S01]  /*0330*/  NOP ;  /* 0x0000000000007918 */ /* 0x008fe20000000000 */
.L_x_5:
[----:B------:R-:W-:Y:S05]  /*0340*/  BSYNC.RECONVERGENT B0 ;  /* 0x0000000000007941 */ /* 0x000fea0003800200 */
.L_x_4:
[----:B------:R-:W-:Y:S04]  /*0350*/  BSSY.RECONVERGENT B0, `(.L_x_6) ;  /* 0x000000a000007945 */ /* 0x000fe80003800200 */
        /* <DEDUP_REMOVED lines=9> */
.L_x_7:
[----:B------:R-:W-:Y:S05]  /*03f0*/  BSYNC.RECONVERGENT B0 ;  /* 0x0000000000007941 */ /* 0x000fea0003800200 */
.L_x_6:
[----:B------:R-:W3:Y:S01]  /*0400*/  LDCU.64 UR6, c[0x0][0x888] ;  /* 0x00011100ff0677ac */ /* 0x000ee20008000a00 */
[----:B------:R-:W-:Y:S02]  /*0410*/  UISETP.EQ.U32.AND UP1, UPT, UR8, URZ, UPT ;  /* 0x000000ff0800728c */ /* 0x000fe4000bf22070 */
[----:B------:R-:W-:Y:S02]  /*0420*/  UPLOP3.LUT UP5, UPT, UPT, UPT, UPT, 0x40, 0x4 ;  /* 0x000000000004789c */ /* 0x000fe40003fae870 */
[----:B---3--:R-:W-:-:S04]  /*0430*/  UISETP.NE.U32.AND UP0, UPT, UR6, URZ, UPT ;  /* 0x000000ff0600728c */ /* 0x008fc8000bf05070 */
[----:B------:R-:W-:-:S04]  /*0440*/  UISETP.NE.AND.EX UP0, UPT, UR7, URZ, UPT, UP0 ;  /* 0x000000ff0700728c */ /* 0x000fc8000bf05300 */
[----:B------:R-:W-:-:S04]  /*0450*/  UISETP.EQ.OR.EX UP3, UPT, UR9, URZ, !UP0, UP1 ;  /* 0x000000ff0900728c */ /* 0x000fc8000c762710 */
[----:B------:R-:W-:-:S05]  /*0460*/  UP2UR UR44, UPR, URZ, 0x8 ;  /* 0x00000008ff2c7883 */ /* 0x000fca0008000000 */
[----:B------:R-:W-:Y:S07]  /*0470*/  BRA.U !UP3, `(.L_x_8) ;  /* 0x000000010b147547 */ /* 0x000fee000b800000 */
[----:B------:R-:W-:Y:S01]  /*0480*/  PLOP3.LUT P2, PT, PT, PT, UP2, 0x80, 0x8 ;  /* 0x000000000008781c */ /* 0x000fe20003f4f028 */
[----:B------:R-:W-:-:S12]  /*0490*/  UPLOP3.LUT UP5, UPT, UPT, UPT, UP0, 0x40, 0x4 ;  /* 0x000000000004789c */ /* 0x000fd80003fae800 */
[----:B-----5:R-:W-:-:S13]  /*04a0*/  @!P2 FSETP.EQ.AND P1, PT, R91, RZ, PT ;  /* 0x000000ff5b00a20b */ /* 0x020fda0003f22000 */
[----:B------:R-:W-:Y:S01]  /*04b0*/  @!P2 VOTEU.ANY UP1, P1 ;  /* 0x0000000000ffa886 */ /* 0x000fe20000820100 */
[----:B------:R-:W-:-:S11]  /*04c0*/  @!UP2 UPLOP3.LUT UP5, UPT, UPT, UPT, UP1, 0x80, 0x8 ;  /* 0x000000000008a89c */ /* 0x000fd60003faf010 */
.L_x_8:
[----:B------:R-:W3:Y:S01]  /*04d0*/  SHFL.IDX PT, R0, R145, RZ, 0x1f ;  /* 0x00001fff91007589 */ /* 0x000ee200000e0000 */
[----:B------:R-:W-:-:S04]  /*04e0*/  UISETP.NE.AND UP1, UPT, UR10, 0x2, UPT ;  /* 0x000000020a00788c */ /* 0x000fc8000bf25270 */
[----:B------:R-:W-:Y:S02]  /*04f0*/  UISETP.EQ.AND UP2, UPT, UR5, URZ, !UP1 ;  /* 0x000000ff0500728c */ /* 0x000fe4000cf42270 */
[----:B------:R-:W-:-:S04]  /*0500*/  USEL UR6, URZ, 0x1, UP1 ;  /* 0x00000001ff067887 */ /* 0x000fc80008800000 */
[----:B------:R-:W-:Y:S02]  /*0510*/  PLOP3.LUT P5, PT, P0, PT, UP2, 0x80, 0x8 ;  /* 0x000000000008781c */ /* 0x000fe400007af028 */
[----:B---3--:R-:W-:-:S13]  /*0520*/  ISETP.NE.AND P1, PT, R0, RZ, PT ;  /* 0x000000ff0000720c */ /* 0x008fda0003f25270 */
[----:B------:R-:W-:Y:S05]  /*0530*/  @P1 BRA `(.L_x_9) ;  /* 0x0000000000b01947 */ /* 0x000fea0003800000 */
[----:B------:R-:W-:Y:S01]  /*0540*/  ELECT P1, URZ, PT ;  /* 0x0000000000ff782f */ /* 0x000fe20003820000 */
[----:B------:R-:W-:-:S12]  /*0550*/  BSSY.RECONVERGENT B0, `(.L_x_9) ;  /* 0x000002a000007945 */ /* 0x000fd80003800200 */
[----:B------:R-:W-:Y:S05]  /*0560*/  @!P1 BRA `(.L_x_10) ;  /* 0x0000000000a09947 */ /* 0x000fea0003800000 */
[----:B------:R-:W-:Y:S01]  /*0570*/  UMOV UR8, 0x400 ;  /* 0x0000040000087882 */ /* 0x000fe20000000000 */
[----:B------:R-:W-:Y:S01]  /*0580*/  UMOV UR7, 0x1 ;  /* 0x0000000100077882 */ /* 0x000fe20000000000 */
[----:B------:R-:W-:Y:S02]  /*0590*/  ULEA UR8, UR37, UR8, 0x18 ;  /* 0x0000000825087291 */ /* 0x000fe4000f8ec0ff */
[----:B------:R-:W-:-:S04]  /*05a0*/  UIADD3 UR12, UPT, UPT, -UR7, 0x100000, URZ ;  /* 0x00100000070c7890 */ /* 0x000fc8000fffe1ff */
[----:B------:R-:W-:Y:S02]  /*05b0*/  USHF.L.U32 UR13, UR12, 0xb, URZ ;  /* 0x0000000b0c0d7899 */ /* 0x000fe400080006ff */
[----:B------:R-:W-:Y:S01]  /*05c0*/  USHF.L.U32 UR12, UR12, 0x1, URZ ;  /* 0x000000010c0c7899 */ /* 0x000fe200080006ff */
[----:B------:R-:W3:Y:S11]  /*05d0*/  FENCE.VIEW.ASYNC.S ;  /* 0x00000000000073c6 */ /* 0x000ef60000000000 */
[----:B---3--:R3:W4:Y:S01]  /*05e0*/  SYNCS.EXCH.64 URZ, [UR8], UR12 ;  /* 0x0000000c08ff75b2 */ /* 0x0087220008000100 */
[----:B------:R3:W1:Y:S01]  /*05f0*/  SYNCS.EXCH.64 URZ, [UR8+0x80], UR12 ;  /* 0x0000800c08ff75b2 */ /* 0x0006620008000100 */
        /* <DEDUP_REMOVED lines=29> */
[----:B------:R3:W1:Y:S02]  /*07d0*/  SYNCS.EXCH.64 URZ, [UR8+0xf8], UR12 ;  /* 0x0000f80c08ff75b2 */ /* 0x0006640008000100 */
[----:B---34-:R-:W-:Y:S01]  /*07e0*/  NOP ;  /* 0x0000000000007918 */ /* 0x018fe20000000000 */
.L_x_10:
[----:B------:R-:W-:Y:S05]  /*07f0*/  BSYNC.RECONVERGENT B0 ;  /* 0x0000000000007941 */ /* 0x000fea0003800200 */
.L_x_9:
[----:B------:R-:W3:Y:S01]  /*0800*/  SHFL.IDX PT, R0, R145, RZ, 0x1f ;  /* 0x00001fff91007589 */ /* 0x000ee200000e0000 */
[----:B------:R-:W-:Y:S01]  /*0810*/  NOP ;  /* 0x0000000000007918 */ /* 0x000fe20000000000 */
[----:B---3--:R-:W-:-:S13]  /*0820*/  ISETP.NE.AND P1, PT, R0, 0x1, PT ;  /* 0x000000010000780c */ /* 0x008fda0003f25270 */
[----:B------:R-:W-:Y:S05]  /*0830*/  @P1 BRA `(.L_x_11) ;  /* 0x0000000000541947 */ /* 0x000fea0003800000 */
[----:B------:R-:W-:Y:S01]  /*0840*/  UMOV UR9, 0x400 ;  /* 0x0000040000097882 */ /* 0x000fe20000000000 */
[----:B------:R-:W-:Y:S01]  /*0850*/  UMOV UR8, 0x20 ;  /* 0x0000002000087882 */ /* 0x000fe20000000000 */
[----:B------:R-:W-:Y:S01]  /*0860*/  UMOV UR7, 0x80 ;  /* 0x0000008000077882 */ /* 0x000fe20000000000 */
[----:B------:R-:W-:Y:S02]  /*0870*/  ULEA UR9, UR37, UR9, 0x18 ;  /* 0x0000000925097291 */ /* 0x000fe4000f8ec0ff */
[----:B------:R-:W-:-:S04]  /*0880*/  UIADD3 UR12, UPT, UPT, -UR8, 0x100000, URZ ;  /* 0x00100000080c7890 */ /* 0x000fc8000fffe1ff */
[----:B------:R-:W-:Y:S02]  /*0890*/  USHF.L.U32 UR13, UR12, 0xb, URZ ;  /* 0x0000000b0c0d7899 */ /* 0x000fe400080006ff */
[----:B------:R-:W-:Y:S02]  /*08a0*/  USHF.L.U32 UR12, UR12, 0x1, URZ ;  /* 0x000000010c0c7899 */ /* 0x000fe400080006ff */
[----:B------:R-:W-:-:S04]  /*08b0*/  UIADD3 UR14, UPT, UPT, -UR7, 0x100000, URZ ;  /* 0x00100000070e7890 */ /* 0x000fc8000fffe1ff */
[----:B------:R-:W-:Y:S02]  /*08c0*/  USHF.L.U32 UR15, UR14, 0xb, URZ ;  /* 0x0000000b0e0f7899 */ /* 0x000fe400080006ff */
[----:B------:R-:W-:Y:S01]  /*08d0*/  USHF.L.U32 UR14, UR14, 0x1, URZ ;  /* 0x000000010e0e7899 */ /* 0x000fe200080006ff */
[----:B------:R-:W-:Y:S01]  /*08e0*/  ELECT P1, URZ, PT ;  /* 0x0000000000ff782f */ /* 0x000fe20003820000 */
[----:B------:R-:W3:Y:S02]  /*08f0*/  FENCE.VIEW.ASYNC.S ;  /* 0x00000000000073c6 */ /* 0x000ee40000000000 */
[----:B---3--:R3:W4:Y:S08]  /*0900*/  SYNCS.EXCH.64 URZ, [UR9+0x100], UR12 ;  /* 0x0001000c09ff75b2 */ /* 0x0087300008000100 */
[----:B------:R3:W1:Y:S01]  /*0910*/  SYNCS.EXCH.64 URZ, [UR9+0x120], UR14 ;  /* 0x0001200e09ff75b2 */ /* 0x0006620008000100 */
[----:B------:R3:W1:Y:S01]  /*0920*/  SYNCS.EXCH.64 URZ, [UR9+0x108], UR12 ;  /* 0x0001080c09ff75b2 */ /* 0x0006620008000100 */
[----:B------:R3:W1:Y:S01]  /*0930*/  SYNCS.EXCH.64 URZ, [UR9+0x128], UR14 ;  /* 0x0001280e09ff75b2 */ /* 0x0006620008000100 */
[----:B------:R3:W1:Y:S01]  /*0940*/  SYNCS.EXCH.64 URZ, [UR9+0x110], UR12 ;  /* 0x0001100c09ff75b2 */ /* 0x0006620008000100 */
[----:B------:R3:W1:Y:S01]  /*0950*/  SYNCS.EXCH.64 URZ, [UR9+0x130], UR14 ;  /* 0x0001300e09ff75b2 */ /* 0x0006620008000100 */
[----:B------:R3:W1:Y:S01]  /*0960*/  SYNCS.EXCH.64 URZ, [UR9+0x118], UR12 ;  /* 0x0001180c09ff75b2 */ /* 0x0006620008000100 */
[----:B------:R3:W1:Y:S01]  /*0970*/  SYNCS.EXCH.64 URZ, [UR9+0x138], UR14 ;  /* 0x0001380e09ff75b2 */ /* 0x0006620008000100 */
[----:B------:R-:W-:Y:S01]  /*0980*/  NOP ;  /* 0x0000000000007918 */ /* 0x000fe20000000000 */
.L_x_11:
[----:B------:R-:W2:Y:S01]  /*0990*/  SHFL.IDX PT, R0, R145, RZ, 0x1f ;  /* 0x00001fff91007589 */ /* 0x000ea200000e0000 */
[----:B------:R-:W-:Y:S01]  /*09a0*/  NOP ;  /* 0x0000000000007918 */ /* 0x000fe20000000000 */
[----:B--2---:R-:W-:-:S13]  /*09b0*/  ISETP.NE.AND P1, PT, R0, 0x3, PT ;  /* 0x000000030000780c */ /* 0x004fda0003f25270 */
[----:B------:R-:W-:Y:S05]  /*09c0*/  @P1 BRA `(.L_x_12) ;  /* 0x00000000002c1947 */ /* 0x000fea0003800000 */
[----:B------:R-:W-:Y:S01]  /*09d0*/  UMOV UR8, 0x400 ;  /* 0x0000040000087882 */ /* 0x000fe20000000000 */
[----:B------:R-:W-:Y:S01]  /*09e0*/  UMOV UR7, 0x20 ;  /* 0x0000002000077882 */ /* 0x000fe20000000000 */
[----:B------:R-:W-:Y:S02]  /*09f0*/  ULEA UR8, UR37, UR8, 0x18 ;  /* 0x0000000825087291 */ /* 0x000fe4000f8ec0ff */
[----:B---3--:R-:W-:-:S04]  /*0a00*/  UIADD3 UR12, UPT, UPT, -UR7, 0x100000, URZ ;  /* 0x00100000070c7890 */ /* 0x008fc8000fffe1ff */
[----:B------:R-:W-:Y:S02]  /*0a10*/  USHF.L.U32 UR13, UR12, 0xb, URZ ;  /* 0x0000000b0c0d7899 */ /* 0x000fe400080006ff */
[----:B------:R-:W-:Y:S01]  /*0a20*/  USHF.L.U32 UR12, UR12, 0x1, URZ ;  /* 0x000000010c0c7899 */ /* 0x000fe200080006ff */
[----:B------:R-:W-:Y:S01]  /*0a30*/  ELECT P1, URZ, PT ;  /* 0x0000000000ff782f */ /* 0x000fe20003820000 */
[----:B------:R-:W2:Y:S10]  /*0a40*/  FENCE.VIEW.ASYNC.S ;  /* 0x00000000000073c6 */ /* 0x000eb40000000000 */
[----:B--2---:R2:W3:Y:S01]  /*0a50*/  SYNCS.EXCH.64 URZ, [UR8+0x140], UR12 ;  /* 0x0001400c08ff75b2 */ /* 0x0044e20008000100 */
[----:B------:R2:W1:Y:S01]  /*0a60*/  SYNCS.EXCH.64 URZ, [UR8+0x148], UR12 ;  /* 0x0001480c08ff75b2 */ /* 0x0004620008000100 */
[----:B------:R-:W-:Y:S01]  /*0a70*/  NOP ;  /* 0x0000000000007918 */ /* 0x000fe20000000000 */
.L_x_12:
[----:B------:R-:W4:Y:S01]  /*0a80*/  SHFL.IDX PT, R0, R145, RZ, 0x1f ;  /* 0x00001fff91007589 */ /* 0x000f2200000e0000 */
[----:B------:R-:W-:Y:S01]  /*0a90*/  NOP ;  /* 0x0000000000007918 */ /* 0x000fe20000000000 */
[----:B----4-:R-:W-:-:S13]  /*0aa0*/  ISETP.NE.AND P1, PT, R0, 0x4, PT ;  /* 0x000000040000780c */ /* 0x010fda0003f25270 */
[----:B------:R-:W-:Y:S05]  /*0ab0*/  @P1 BRA `(.L_x_13) ;  /* 0x0000000000481947 */ /* 0x000fea0003800000 */
[----:B---3--:R-:W-:Y:S01]  /*0ac0*/  UMOV UR9, 0x1a0 ;  /* 0x000001a000097882 */ /* 0x008fe20000000000 */
[----:B--2---:R-:W-:Y:S01]  /*0ad0*/  UMOV UR8, 0x400 ;  /* 0x0000040000087882 */ /* 0x004fe20000000000 */
[----:B------:R-:W-:Y:S01]  /*0ae0*/  USEL UR9, UR9, 0x1e0, UP5 ;  /* 0x000001e009097887 */ /* 0x000fe2000a800000 */
        /* <DEDUP_REMOVED lines=9> */
[----:B------:R-:W2:Y:S02]  /*0b80*/  FENCE.VIEW.ASYNC.S ;  /* 0x00000000000073c6 */ /* 0x000ea40000000000 */
[----:B--2---:R4:W2:Y:S08]  /*0b90*/  SYNCS.EXCH.64 URZ, [UR8+0x150], UR12 ;  /* 0x0001500c08ff75b2 */ /* 0x0048b00008000100 */
[----:B------:R4:W3:Y:S01]  /*0ba0*/  SYNCS.EXCH.64 URZ, [UR8+0x160], UR14 ;  /* 0x0001600e08ff75b2 */ /* 0x0008e20008000100 */
[----:B------:R4:W1:Y:S01]  /*0bb0*/  SYNCS.EXCH.64 URZ, [UR8+0x158], UR12 ;  /* 0x0001580c08ff75b2 */ /* 0x0008620008000100 */
[----:B------:R4:W1:Y:S02]  /*0bc0*/  SYNCS.EXCH.64 URZ, [UR8+0x168], UR14 ;  /* 0x0001680e08ff75b2 */ /* 0x0008640008000100 */
[----:B----4-:R-:W-:Y:S01]  /*0bd0*/  NOP ;  /* 0x0000000000007918 */ /* 0x010fe20000000000 */
.L_x_13:
[----:B------:R-:W4:Y:S01]  /*0be0*/  SHFL.IDX PT, R0, R145, RZ, 0x1f ;  /* 0x00001fff91007589 */ /* 0x000f2200000e0000 */
[----:B------:R-:W-:Y:S01]  /*0bf0*/  NOP ;  /* 0x0000000000007918 */ /* 0x000fe20000000000 */
[----:B----4-:R-:W-:-:S13]  /*0c00*/  ISETP.NE.AND P1, PT, R0, 0x5, PT ;  /* 0x000000050000780c */ /* 0x010fda0003f25270 */
[----:B------:R-:W-:Y:S05]  /*0c10*/  @P1 BRA `(.L_x_14) ;  /* 0x0000000000541947 */ /* 0x000fea0003800000 */
[----:B---3--:R-:W-:Y:S01]  /*0c20*/  UMOV UR9, 0x400 ;  /* 0x0000040000097882 */ /* 0x008fe20000000000 */
[----:B--2---:R-:W-:Y:S01]  /*0c30*/  UMOV UR8, 0x1 ;  /* 0x0000000100087882 */ /* 0x004fe20000000000 */
        /* <DEDUP_REMOVED lines=13> */
[----:B------:R4:W1:Y:S01]  /*0d10*/  SYNCS.EXCH.64 URZ, [UR9+0x198], UR14 ;  /* 0x0001980e09ff75b2 */ /* 0x0008620008000100 */
[----:B------:R4:W1:Y:S01]  /*0d20*/  SYNCS.EXCH.64 URZ, [UR9+0x180], UR12 ;  /* 0x0001800c09ff75b2 */ /* 0x0008620008000100 */
[----:B------:R4:W1:Y:S01]  /*0d30*/  SYNCS.EXCH.64 URZ, [UR9+0x1a0], UR14 ;  /* 0x0001a00e09ff75b2 */ /* 0x0008620008000100 */
[----:B------:R4:W1:Y:S01]  /*0d40*/  SYNCS.EXCH.64 URZ, [UR9+0x188], UR12 ;  /* 0x0001880c09ff75b2 */ /* 0x0008620008000100 */
[----:B------:R4:W1:Y:S02]  /*0d50*/  SYNCS.EXCH.64 URZ, [UR9+0x1a8], UR14 ;  /* 0x0001a80e09ff75b2 */ /* 0x0008640008000100 */
[----:B----4-:R-:W-:Y:S01]  /*0d60*/  NOP ;  /* 0x0000000000007918 */ /* 0x010fe20000000000 */
.L_x_14:
[----:B------:R-:W4:Y:S01]  /*0d70*/  SHFL.IDX PT, R0, R145, RZ, 0x1f ;  /* 0x00001fff91007589 */ /* 0x000f2200000e0000 */
[----:B------:R-:W-:Y:S01]  /*0d80*/  ISETP.NE.OR P0, PT, RZ, UR10, !P0 ;  /* 0x0000000aff007c0c */ /* 0x000fe2000c705670 */
[----:B------:R-:W-:Y:S01]  /*0d90*/  NOP ;  /* 0x0000000000007918 */ /* 0x000fe20000000000 */
[----:B----4-:R-:W-:-:S13]  /*0da0*/  ISETP.NE.AND P1, PT, R0, 0x3, PT ;  /* 0x000000030000780c */ /* 0x010fda0003f25270 */
[----:B------:R-:W-:Y:S05]  /*0db0*/  @P1 BRA `(.L_x_15) ;  /* 0x0000000000341947 */ /* 0x000fea0003800000 */
[----:B--2---:R-:W-:Y:S01]  /*0dc0*/  UMOV UR8, 0x400 ;  /* 0x0000040000087882 */ /* 0x004fe20000000000 */
[----:B------:R-:W-:Y:S01]  /*0dd0*/  UMOV UR7, 0x20 ;  /* 0x0000002000077882 */ /* 0x000fe20000000000 */
[----:B------:R-:W-:Y:S02]  /*0de0*/  ULEA UR8, UR37, UR8, 0x18 ;  /* 0x0000000825087291 */ /* 0x000fe4000f8ec0ff */
[----:B---3--:R-:W-:-:S04]  /*0df0*/  UIADD3 UR12, UPT, UPT, -UR7, 0x100000, URZ ;  /* 0x00100000070c7890 */ /* 0x008fc8000fffe1ff */
[----:B------:R-:W-:Y:S02]  /*0e00*/  USHF.L.U32 UR13, UR12, 0xb, URZ ;  /* 0x0000000b0c0d7899 */ /* 0x000fe400080006ff */
[----:B------:R-:W-:Y:S01]  /*0e10*/  USHF.L.U32 UR12, UR12, 0x1, URZ ;  /* 0x000000010c0c7899 */ /* 0x000fe200080006ff */
[----:B------:R-:W-:Y:S01]  /*0e20*/  ELECT P1, URZ, PT ;  /* 0x0000000000ff782f */ /* 0x000fe20003820000 */
[----:B------:R-:W2:Y:S10]  /*0e30*/  FENCE.VIEW.ASYNC.S ;  /* 0x00000000000073c6 */ /* 0x000eb40000000000 */
[----:B--2---:R4:W2:Y:S01]  /*0e40*/  SYNCS.EXCH.64 URZ, [UR8+0x1b0], UR12 ;  /* 0x0001b00c08ff75b2 */ /* 0x0048a20008000100 */
[----:B------:R4:W3:Y:S01]  /*0e50*/  SYNCS.EXCH.64 URZ, [UR8+0x1c0], UR12 ;  /* 0x0001c00c08ff75b2 */ /* 0x0008e20008000100 */
[----:B------:R4:W1:Y:S01]  /*0e60*/  SYNCS.EXCH.64 URZ, [UR8+0x1b8], UR12 ;  /* 0x0001b80c08ff75b2 */ /* 0x0008620008000100 */
[----:B------:R4:W1:Y:S02]  /*0e70*/  SYNCS.EXCH.64 URZ, [UR8+0x1c8], UR12 ;  /* 0x0001c80c08ff75b2 */ /* 0x0008640008000100 */
[----:B----4-:R-:W-:Y:S01]  /*0e80*/  NOP ;  /* 0x0000000000007918 */ /* 0x010fe20000000000 */
.L_x_15:
[----:B------:R-:W-:Y:S01]  /*0e90*/  VOTEU.ALL UP1, P0 ;  /* 0x0000000000ff7886 */ /* 0x000fe20000020000 */
[----:B--2---:R-:W2:Y:S01]  /*0ea0*/  LDCU UR8, c[0x0][0x36c] ;  /* 0x00006d80ff0877ac */ /* 0x004ea20008000800 */
[----:B------:R-:W-:Y:S01]  /*0eb0*/  NOP ;  /* 0x0000000000007918 */ /* 0x000fe20000000000 */
[----:B------:R-:W-:Y:S01]  /*0ec0*/  LOP3.LUT R10, R144, 0x1f, RZ, 0xc0, !PT ;  /* 0x0000001f900a7812 */ /* 0x000fe200078ec0ff */
[----:B---3--:R-:W-:Y:S01]  /*0ed0*/  UMOV UR12, 0x20 ;  /* 0x00000020000c7882 */ /* 0x008fe20000000000 */
[----:B------:R-:W-:Y:S01]  /*0ee0*/  @!UP1 UMOV UR7, 0x400 ;  /* 0x0000040000079882 */ /* 0x000fe20000000000 */
[----:B------:R-:W-:-:S04]  /*0ef0*/  @!UP1 UIADD3 UR12, UPT, UPT, -UR12, 0x100000, URZ ;  /* 0x001000000c0c9890 */ /* 0x000fc8000fffe1ff */
[----:B------:R-:W-:Y:S02]  /*0f00*/  @!UP1 USHF.L.U32 UR13, UR12, 0xb, URZ ;  /* 0x0000000b0c0d9899 */ /* 0x000fe400080006ff */
[----:B------:R-:W-:Y:S02]  /*0f10*/  @!UP1 USHF.L.U32 UR12, UR12, 0x1, URZ ;  /* 0x000000010c0c9899 */ /* 0x000fe400080006ff */
[----:B------:R-:W-:Y:S01]  /*0f20*/  @!UP1 ULEA UR7, UR37, UR7, 0x18 ;  /* 0x0000000725079291 */ /* 0x000fe2000f8ec0ff */
[----:B------:R-:W-:Y:S01]  /*0f30*/  VOTEU.ALL UP1, P0 ;  /* 0x0000000000ff7886 */ /* 0x000fe20000020000 */
[----:B------:R-:W-:Y:S01]  /*0f40*/  UISETP.NE.AND UP4, UPT, UR10, URZ, UPT ;  /* 0x000000ff0a00728c */ /* 0x000fe2000bf85270 */
[----:B------:R-:W3:Y:S09]  /*0f50*/  FENCE.VIEW.ASYNC.S ;  /* 0x00000000000073c6 */ /* 0x000ef20000000000 */
[----:B---3--:R3:W4:Y:S01]  /*0f60*/  @!UP1 SYNCS.EXCH.64 URZ, [UR7+0x1d0], UR12 ;  /* 0x0001d00c07ff95b2 */ /* 0x0087220008000100 */
[----:B--2---:R-:W-:-:S09]  /*0f70*/  UISETP.EQ.U32.AND UP1, UPT, UR8, 0x1, UPT ;  /* 0x000000010800788c */ /* 0x004fd2000bf22070 */
[----:B------:R-:W-:Y:S05]  /*0f80*/  BRA.U !UP1, `(.L_x_16) ;  /* 0x0000000109087547 */ /* 0x000fea000b800000 */
[----:B-1--4-:R-:W-:Y:S01]  /*0f90*/  UCGABAR_ARV ;  /* 0x00000000000079c7 */ /* 0x012fe20008000000 */
[----:B------:R-:W-:Y:S05]  /*0fa0*/  BRA `(.L_x_17) ;  /* 0x0000000000047947 */ /* 0x000fea0003800000 */
.L_x_16:
[----:B-1--4-:R-:W-:Y:S01]  /*0fb0*/  NOP ;  /* 0x0000000000007918 */ /* 0x012fe20000000000 */
.L_x_17:
[----:B------:R-:W1:Y:S01]  /*0fc0*/  S2R R22, SR_CTAID.Y ;  /* 0x0000000000167919 */ /* 0x000e620000002600 */
[----:B------:R-:W-:-:S05]  /*0fd0*/  CS2R.32 R124, SR_CgaSize ;  /* 0x00000000007c7805 */ /* 0x000fca0000008a00 */
[----:B------:R-:W-:-:S05]  /*0fe0*/  IMAD R124, R124, -0xa0, RZ ;  /* 0xffffff607c7c7824 */ /* 0x000fca00078e02ff */
[----:B---3--:R-:W-:-:S14]  /*0ff0*/  R2UR UR7, R124 ;  /* 0x000000007c0772ca */ /* 0x008fdc00000e0000 */
[----:B------:R-:W2:Y:S01]  /*1000*/  LDCU UR7, c[0x0][UR7+0x2b4] ;  /* 0x00005680070777ac */ /* 0x000ea20008000800 */
[----:B------:R-:W-:-:S05]  /*1010*/  CS2R.32 R0, SR_CgaSize ;  /* 0x0000000000007805 */ /* 0x000fca0000008a00 */
[----:B------:R-:W-:-:S06]  /*1020*/  IMAD R0, R0, -0xa0, RZ ;  /* 0xffffff6000007824 */ /* 0x000fcc00078e02ff */
[----:B------:R-:W3:Y:S01]  /*1030*/  LDC R0, c[0x0][R0+0x2a4] ;  /* 0x0000a90000007b82 */ /* 0x000ee20000000800 */
[----:B------:R-:W-:Y:S01]  /*1040*/  PRMT R8, RZ, 0x7610, R8 ;  /* 0x00007610ff087816 */ /* 0x000fe20000000008 */
[----:B------:R-:W4:Y:S01]  /*1050*/  S2R R9, SR_CTAID.X ;  /* 0x0000000000097919 */ /* 0x000f220000002500 */
[----:B------:R-:W-:-:S05]  /*1060*/  CS2R.32 R124, SR_CgaSize ;  /* 0x00000000007c7805 */ /* 0x000fca0000008a00 */
[----:B------:R-:W-:-:S05]  /*1070*/  IMAD R124, R124, -0xa0, RZ ;  /* 0xffffff607c7c7824 */ /* 0x000fca00078e02ff */
[----:B------:R-:W-:-:S14]  /*1080*/  R2UR UR8, R124 ;  /* 0x000000007c0872ca */ /* 0x000fdc00000e0000 */
[----:B------:R-:W3:Y:S01]  /*1090*/  LDCU UR8, c[0x0][UR8+0x2b0] ;  /* 0x00005600080877ac */ /* 0x000ee20008000800 */
[----:B------:R-:W-:Y:S01]  /*10a0*/  UISETP.NE.AND UP2, UPT, UR10, 0x2, UPT ;  /* 0x000000020a00788c */ /* 0x000fe2000bf45270 */
[----:B------:R-:W2:Y:S01]  /*10b0*/  LDC R11, c[0x0][0xb24] ;  /* 0x0002c900ff0b7b82 */ /* 0x000ea20000000800 */
[----:B------:R-:W-:-:S05]  /*10c0*/  CS2R.32 R2, SR_CgaSize ;  /* 0x0000000000027805 */ /* 0x000fca0000008a00 */
[----:B------:R-:W-:-:S06]  /*10d0*/  IMAD R2, R2, -0xa0, RZ ;  /* 0xffffff6002027824 */ /* 0x000fcc00078e02ff */
[----:B------:R-:W3:Y:S08]  /*10e0*/  LDC R2, c[0x0][R2+0x2a0] ;  /* 0x0000a80002027b82 */ /* 0x000ef00000000800 */
[----:B------:R-:W3:Y:S01]  /*10f0*/  LDC R65, c[0x0][0xb24] ;  /* 0x0002c900ff417b82 */ /* 0x000ee20000000800 */
[----:B-1----:R-:W-:-:S07]  /*1100*/  I2FP.F32.U32 R115, R22 ;  /* 0x0000001600737245 */ /* 0x002fce0000201000 */
[----:B------:R-:W1:Y:S01]  /*1110*/  S2UR UR36, SR_CTAID.Z ;  /* 0x00000000002479c3 */ /* 0x000e620000002700 */
[----:B--2---:R-:W-:Y:S01]  /*1120*/  ISETP.GE.AND P0, PT, R11, 0x1, PT ;  /* 0x000000010b00780c */ /* 0x004fe20003f06270 */
[----:B----4-:R-:W-:Y:S01]  /*1130*/  IMAD.MOV.U32 R23, RZ, RZ, R9 ;  /* 0x000000ffff177224 */ /* 0x010fe200078e0009 */
[----:B------:R-:W-:Y:S01]  /*1140*/  I2FP.F32.U32 R124, R9 ;  /* 0x00000009007c7245 */ /* 0x000fe20000201000 */
[----:B------:R-:W-:Y:S01]  /*1150*/  FMUL R115, R115, UR7 ;  /* 0x0000000773737c20 */ /* 0x000fe20008400000 */
[----:B------:R-:W2:Y:S03]  /*1160*/  LDCU UR7, c[0x0][0xb30] ;  /* 0x00016600ff0777ac */ /* 0x000ea60008000800 */
[----:B---3--:R-:W-:Y:S02]  /*1170*/  FMUL R124, R124, UR8 ;  /* 0x000000087c7c7c20 */ /* 0x008fe40008400000 */
[----:B------:R-:W3:Y:S08]  /*1180*/  F2I.U32.TRUNC.NTZ R115, R115 ;  /* 0x0000007300737305 */ /* 0x000ef0000020f000 */
[----:B------:R-:W4:Y:S01]  /*1190*/  F2I.U32.TRUNC.NTZ R124, R124 ;  /* 0x0000007c007c7305 */ /* 0x000f22000020f000 */
[----:B--2---:R-:W-:Y:S01]  /*11a0*/  UISETP.NE.AND UP3, UPT, UR7, 0x1, UPT ;  /* 0x000000010700788c */ /* 0x004fe2000bf65270 */
[----:B---3--:R-:W-:-:S05]  /*11b0*/  IADD3 R115, PT, PT, -R115, RZ, RZ ;  /* 0x000000ff73737210 */ /* 0x008fca0007ffe1ff */
[----:B------:R-:W-:Y:S01]  /*11c0*/  IMAD R115, R0, R115, R22 ;  /* 0x0000007300737224 */ /* 0x000fe200078e0216 */
[----:B------:R-:W-:Y:S01]  /*11d0*/  PRMT R0, RZ, 0x7610, R0 ;  /* 0x00007610ff007816 */ /* 0x000fe20000000000 */
[----:B----4-:R-:W-:-:S04]  /*11e0*/  IMAD.MOV R124, RZ, RZ, -R124 ;  /* 0x000000ffff7c7224 */ /* 0x010fc800078e0a7c */
[----:B------:R-:W-:Y:S01]  /*11f0*/  IMAD R124, R2, R124, R9 ;  /* 0x0000007c027c7224 */ /* 0x000fe200078e0209 */
[----:B-1----:R-:W-:Y:S06]  /*1200*/  BRA.U UP4, `(.L_x_18) ;  /* 0x0000000104247547 */ /* 0x002fec000b800000 */
[----:B------:R-:W-:Y:S01]  /*1210*/  ISETP.NE.AND P1, PT, R115, RZ, PT ;  /* 0x000000ff7300720c */ /* 0x000fe20003f25270 */
[----:B------:R-:W-:Y:S01]  /*1220*/  IMAD.MOV.U32 R0, RZ, RZ, 0x3 ;  /* 0x00000003ff007424 */ /* 0x000fe200078e00ff */
[C---:B------:R-:W-:Y:S02]  /*1230*/  LOP3.LUT R2, R124.reuse, 0xfffffffe, RZ, 0xc0, !PT ;  /* 0xfffffffe7c027812 */ /* 0x040fe400078ec0ff */
[----:B------:R-:W-:Y:S02]  /*1240*/  ISETP.LT.U32.OR P1, PT, R124, 0x2, !P1 ;  /* 0x000000027c00780c */ /* 0x000fe40004f21470 */
[----:B------:R-:W-:Y:S02]  /*1250*/  SHF.L.U32 R0, R0, R2, RZ ;  /* 0x0000000200007219 */ /* 0x000fe400000006ff */
[----:B------:R-:W-:Y:S02]  /*1260*/  SEL R4, RZ, 0x1, !P1 ;  /* 0x00000001ff047807 */ /* 0x000fe40004800000 */
[----:B------:R-:W-:-:S05]  /*1270*/  SEL R3, RZ, 0x2, !P1 ;  /* 0x00000002ff037807 */ /* 0x000fca0004800000 */
[----:B------:R-:W-:-:S05]  /*1280*/  IMAD.IADD R3, R4, 0x1, R3 ;  /* 0x0000000104037824 */ /* 0x000fca00078e0203 */
[----:B------:R-:W-:Y:S02]  /*1290*/  PRMT R8, R3, 0x7610, R8 ;  /* 0x0000761003087816 */ /* 0x000fe40000000008 */
.L_x_18:
[----:B------:R-:W-:Y:S05]  /*12a0*/  @!P0 BRA `(.L_x_19) ;  /* 0x0000000000b88947 */ /* 0x000fea0003800000 */
[----:B------:R-:W1:Y:S01]  /*12b0*/  LDC.64 R4, c[0x0][0xb18] ;  /* 0x0002c600ff047b82 */ /* 0x000e620000000a00 */
[----:B------:R-:W-:-:S07]  /*12c0*/  ISETP.NE.AND P0, PT, R11, 0x1, PT ;  /* 0x000000010b00780c */ /* 0x000fce0003f05270 */
[----:B------:R-:W2:Y:S08]  /*12d0*/  LDC R23, c[0x0][0xb0c] ;  /* 0x0002c300ff177b82 */ /* 0x000eb00000000800 */
[----:B------:R-:W3:Y:S08]  /*12e0*/  LDC R14, c[0x0][0x370] ;  /* 0x0000dc00ff0e7b82 */ /* 0x000ef00000000800 */
[----:B------:R-:W4:Y:S01]  /*12f0*/  LDC R13, c[0x0][0x374] ;  /* 0x0000dd00ff0d7b82 */ /* 0x000f220000000800 */
[----:B-1----:R-:W-:-:S07]  /*1300*/  ISETP.NE.AND P1, PT, R4, 0x1, PT ;  /* 0x000000010400780c */ /* 0x002fce0003f25270 */
[----:B------:R-:W3:Y:S01]  /*1310*/  LDC.64 R6, c[0x0][0xb10] ;  /* 0x0002c400ff067b82 */ /* 0x000ee20000000a00 */
[----:B--2---:R-:W-:-:S07]  /*1320*/  ISETP.NE.AND P2, PT, R23, 0x1, PT ;  /* 0x000000011700780c */ /* 0x004fce0003f45270 */
[----:B------:R-:W1:Y:S08]  /*1330*/  LDC R12, c[0x0][0xb20] ;  /* 0x0002c800ff0c7b82 */ /* 0x000e700000000800 */
[----:B------:R-:W2:Y:S01]  /*1340*/  LDC.64 R2, c[0x0][0xb28] ;  /* 0x0002ca00ff027b82 */ /* 0x000ea20000000a00 */
[----:B----4-:R-:W-:-:S04]  /*1350*/  IMAD.HI.U32 R15, R13, R5, RZ ;  /* 0x000000050d0f7227 */ /* 0x010fc800078e00ff */
[----:B------:R-:W-:-:S04]  /*1360*/  IMAD.HI.U32 R5, R22, R5, RZ ;  /* 0x0000000516057227 */ /* 0x000fc800078e00ff */
[----:B---3--:R-:W-:-:S05]  /*1370*/  IMAD.HI.U32 R16, R14, R6, RZ ;  /* 0x000000060e107227 */ /* 0x008fca00078e00ff */
[-C--:B------:R-:W-:Y:S01]  /*1380*/  @P2 SHF.R.U32.HI R14, RZ, R7.reuse, R16 ;  /* 0x00000007ff0e2219 */ /* 0x080fe20000011610 */
[----:B------:R-:W-:Y:S01]  /*1390*/  IMAD.HI.U32 R16, R9, R6, RZ ;  /* 0x0000000609107227 */ /* 0x000fe200078e00ff */
[-C--:B-1----:R-:W-:Y:S02]  /*13a0*/  @P1 SHF.R.U32.HI R13, RZ, R12.reuse, R15 ;  /* 0x0000000cff0d1219 */ /* 0x082fe4000001160f */
[----:B------:R-:W-:Y:S02]  /*13b0*/  SHF.R.U32.HI R5, RZ, R12, R5 ;  /* 0x0000000cff057219 */ /* 0x000fe40000011605 */
[----:B------:R-:W-:Y:S02]  /*13c0*/  SHF.R.U32.HI R16, RZ, R7, R16 ;  /* 0x00000007ff107219 */ /* 0x000fe40000011610 */
[----:B------:R-:W-:Y:S01]  /*13d0*/  SEL R5, R22, R5, !P1 ;  /* 0x0000000516057207 */ /* 0x000fe20004800000 */
[----:B--2---:R-:W-:Y:S01]  /*13e0*/  IMAD.HI.U32 R15, R13, R2, RZ ;  /* 0x000000020d0f7227 */ /* 0x004fe200078e00ff */
[----:B------:R-:W-:-:S03]  /*13f0*/  SEL R16, R9, R16, !P2 ;  /* 0x0000001009107207 */ /* 0x000fc60005000000 */
[----:B------:R-:W-:Y:S01]  /*1400*/  IMAD.HI.U32 R6, R14, R2, RZ ;  /* 0x000000020e067227 */ /* 0x000fe200078e00ff */
[----:B------:R-:W-:-:S04]  /*1410*/  @P0 SHF.R.U32.HI R13, RZ, R3, R15 ;  /* 0x00000003ff0d0219 */ /* 0x000fc8000001160f */
[----:B------:R-:W-:Y:S01]  /*1420*/  @P0 SHF.R.U32.HI R14, RZ, R3, R6 ;  /* 0x00000003ff0e0219 */ /* 0x000fe20000011606 */
[----:B------:R-:W-:-:S04]  /*1430*/  IMAD R13, R13, R11, RZ ;  /* 0x0000000b0d0d7224 */ /* 0x000fc800078e02ff */
[----:B------:R-:W-:Y:S01]  /*1440*/  IMAD R6, R14, R11, RZ ;  /* 0x0000000b0e067224 */ /* 0x000fe200078e02ff */
[----:B------:R-:W-:-:S04]  /*1450*/  ISETP.GE.AND P1, PT, R5, R13, PT ;  /* 0x0000000d0500720c */ /* 0x000fc80003f26270 */
[----:B------:R-:W-:Y:S01]  /*1460*/  ISETP.GE.OR P1, PT, R16, R6, P1 ;  /* 0x000000061000720c */ /* 0x000fe20000f26670 */
[----:B------:R-:W-:-:S05]  /*1470*/  IMAD.HI.U32 R6, R5, R2, RZ ;  /* 0x0000000205067227 */ /* 0x000fca00078e00ff */
[----:B------:R-:W-:-:S04]  /*1480*/  SHF.R.U32.HI R6, RZ, R3, R6 ;  /* 0x00000003ff067219 */ /* 0x000fc80000011606 */
[----:B------:R-:W-:-:S03]  /*1490*/  SEL R6, R5, R6, !P0 ;  /* 0x0000000605067207 */ /* 0x000fc60004000000 */
[----:B------:R-:W-:Y:S01]  /*14a0*/  @!P1 IMAD.HI.U32 R7, R16, R2, RZ ;  /* 0x0000000210079227 */ /* 0x000fe200078e00ff */
[----:B------:R-:W-:-:S04]  /*14b0*/  IADD3 R2, PT, PT, -R6, RZ, RZ ;  /* 0x000000ff06027210 */ /* 0x000fc80007ffe1ff */
[----:B------:R-:W-:Y:S01]  /*14c0*/  @!P1 SHF.R.U32.HI R3, RZ, R3, R7 ;  /* 0x00000003ff039219 */ /* 0x000fe20000011607 */
[----:B------:R-:W-:Y:S01]  /*14d0*/  IMAD R2, R11, R2, R5 ;  /* 0x000000020b027224 */ /* 0x000fe200078e0205 */
[----:B------:R-:W-:Y:S02]  /*14e0*/  IADD3 R7, PT, PT, -R5, RZ, RZ ;  /* 0x000000ff05077210 */ /* 0x000fe40007ffe1ff */
[----:B------:R-:W-:-:S03]  /*14f0*/  @!P1 SEL R3, R16, R3, !P0 ;  /* 0x0000000310039207 */ /* 0x000fc60004000000 */
[----:B------:R-:W-:Y:S02]  /*1500*/  IMAD R7, R4, R7, R22 ;  /* 0x0000000704077224 */ /* 0x000fe400078e0216 */
[--C-:B------:R-:W-:Y:S02]  /*1510*/  @!P1 IMAD.IADD R6, R6, 0x1, -R3.reuse ;  /* 0x0000000106069824 */ /* 0x100fe400078e0a03 */
[----:B------:R-:W-:Y:S01]  /*1520*/  @!P1 IMAD R3, R2, R14, R3 ;  /* 0x0000000e02039224 */ /* 0x000fe200078e0203 */
[----:B------:R-:W-:Y:S01]  /*1530*/  IADD3 R2, PT, PT, -R16, RZ, RZ ;  /* 0x000000ff10027210 */ /* 0x000fe20007ffe1ff */
[----:B------:R-:W-:Y:S02]  /*1540*/  @!P1 IMAD R5, R6, R11, R16 ;  /* 0x0000000b06059224 */ /* 0x000fe400078e0210 */
[----:B------:R-:W-:Y:S02]  /*1550*/  @!P1 IMAD.MOV.U32 R16, RZ, RZ, R3 ;  /* 0x000000ffff109224 */ /* 0x000fe400078e0003 */
[----:B------:R-:W-:-:S02]  /*1560*/  IMAD R2, R23, R2, R9 ;  /* 0x0000000217027224 */ /* 0x000fc400078e0209 */
[----:B------:R-:W-:Y:S02]  /*1570*/  IMAD R22, R5, R4, R7 ;  /* 0x0000000405167224 */ /* 0x000fe400078e0207 */
[----:B------:R-:W-:Y:S02]  /*1580*/  IMAD R23, R16, R23, R2 ;  /* 0x0000001710177224 */ /* 0x000fe400078e0202 */
.L_x_19:
[----:B------:R-:W-:Y:S05]  /*1590*/  BRA.U UP3, `(.L_x_20) ;  /* 0x0000000103407547 */ /* 0x000fea000b800000 */
[----:B------:R-:W1:Y:S08]  /*15a0*/  LDC.64 R4, c[0x0][0xb10] ;  /* 0x0002c400ff047b82 */ /* 0x000e700000000a00 */
[----:B------:R-:W2:Y:S08]  /*15b0*/  LDC.64 R2, c[0x0][0xb18] ;  /* 0x0002c600ff027b82 */ /* 0x000eb00000000a00 */
[----:B------:R-:W3:Y:S08]  /*15c0*/  LDC R6, c[0x0][0xb20] ;  /* 0x0002c800ff067b82 */ /* 0x000ef00000000800 */
[----:B------:R-:W4:Y:S01]  /*15d0*/  LDC R7, c[0x0][0xb0c] ;  /* 0x0002c300ff077b82 */ /* 0x000f220000000800 */
[----:B-1----:R-:W-:-:S05]  /*15e0*/  IMAD.HI.U32 R4, R23, R4, RZ ;  /* 0x0000000417047227 */ /* 0x002fca00078e00ff */
[----:B------:R-:W-:Y:S01]  /*15f0*/  SHF.R.U32.HI R4, RZ, R5, R4 ;  /* 0x00000005ff047219 */ /* 0x000fe20000011604 */
[----:B--2---:R-:W-:Y:S01]  /*1600*/  IMAD.HI.U32 R3, R22, R3, RZ ;  /* 0x0000000316037227 */ /* 0x004fe200078e00ff */
[----:B------:R-:W-:-:S04]  /*1610*/  ISETP.NE.AND P0, PT, R2, 0x1, PT ;  /* 0x000000010200780c */ /* 0x000fc80003f05270 */
[----:B---3--:R-:W-:-:S04]  /*1620*/  SHF.R.U32.HI R3, RZ, R6, R3 ;  /* 0x00000006ff037219 */ /* 0x008fc80000011603 */
[----:B------:R-:W-:Y:S02]  /*1630*/  SEL R3, R22, R3, !P0 ;  /* 0x0000000316037207 */ /* 0x000fe40004000000 */
[----:B----4-:R-:W-:-:S04]  /*1640*/  ISETP.NE.AND P1, PT, R7, 0x1, PT ;  /* 0x000000010700780c */ /* 0x010fc80003f25270 */
[----:B------:R-:W-:-:S05]  /*1650*/  SEL R5, R23, R4, !P1 ;  /* 0x0000000417057207 */ /* 0x000fca0004800000 */
[----:B------:R-:W-:Y:S02]  /*1660*/  IMAD.IADD R4, R3, 0x1, -R5 ;  /* 0x0000000103047824 */ /* 0x000fe400078e0a05 */
[----:B------:R-:W-:Y:S02]  /*1670*/  IMAD.IADD R3, R5, 0x1, -R3 ;  /* 0x0000000105037824 */ /* 0x000fe400078e0a03 */
[----:B------:R-:W-:Y:S02]  /*1680*/  IMAD R23, R4, R7, R23 ;  /* 0x0000000704177224 */ /* 0x000fe400078e0217 */
[----:B------:R-:W-:Y:S02]  /*1690*/  IMAD R22, R3, R2, R22 ;  /* 0x0000000203167224 */ /* 0x000fe400078e0216 */
.L_x_20:
[----:B------:R-:W-:Y:S05]  /*16a0*/  BRA.U !UP1, `(.L_x_21) ;  /* 0x00000001090c7547 */ /* 0x000fea000b800000 */
[----:B------:R-:W-:Y:S01]  /*16b0*/  UCGABAR_WAIT ;  /* 0x0000000000007dc7 */ /* 0x000fe20008000000 */
[----:B------:R-:W-:Y:S01]  /*16c0*/  CCTL.IVALL ;  /* 0x00000000ff00798f */ /* 0x000fe20002000000 */
[----:B------:R-:W-:Y:S05]  /*16d0*/  BRA `(.L_x_22) ;  /* 0x0000000000047947 */ /* 0x000fea0003800000 */
.L_x_21:
[----:B------:R-:W-:Y:S06]  /*16e0*/  BAR.SYNC.DEFER_BLOCKING 0x0 ;  /* 0x0000000000007b1d */ /* 0x000fec0000010000 */
.L_x_22:
[----:B------:R-:W-:Y:S05]  /*16f0*/  BRA.U UP2, `(.L_x_23) ;  /* 0x0000001902607547 */ /* 0x000fea000b800000 */
[----:B------:R-:W1:Y:S01]  /*1700*/  LDCU UR4, c[0x0][0x38c] ;  /* 0x00007180ff0477ac */ /* 0x000e620008000800 */
[----:B------:R-:W2:Y:S01]  /*1710*/  LDC R8, c[0x0][0x370] ;  /* 0x0000dc00ff087b82 */ /* 0x000ea20000000800 */
[C---:B------:R-:W-:Y:S02]  /*1720*/  IMAD.SHL.U32 R17, R9.reuse, 0x80, RZ ;  /* 0x0000008009117824 */ /* 0x040fe400078e00ff */
[----:B------:R-:W-:Y:S01]  /*1730*/  HFMA2 R15, -RZ, RZ, 0, 5.9604644775390625e-08 ;  /* 0x00000001ff0f7431 */ /* 0x000fe200000001ff */
[----:B------:R-:W-:Y:S01]  /*1740*/  UISETP.NE.AND UP1, UPT, UR10, URZ, UPT ;  /* 0x000000ff0a00728c */ /* 0x000fe2000bf25270 */
[----:B------:R-:W-:Y:S01]  /*1750*/  ISETP.NE.AND P4, PT, R10, RZ, P5 ;  /* 0x000000ff0a00720c */ /* 0x000fe20002f85270 */
[----:B------:R-:W-:Y:S01]  /*1760*/  IMAD.SHL.U32 R16, R9, 0x40, RZ ;  /* 0x0000004009107824 */ /* 0x000fe200078e00ff */
[----:B------:R-:W-:Y:S01]  /*1770*/  CS2R R12, SRZ ;  /* 0x00000000000c7805 */ /* 0x000fe2000001ff00 */
[----:B------:R-:W-:Y:S01]  /*1780*/  IMAD.MOV.U32 R14, RZ, RZ, RZ ;  /* 0x000000ffff0e7224 */ /* 0x000fe200078e00ff */
[----:B------:R-:W3:Y:S01]  /*1790*/  LDC R0, c[0x0][0x374] ;  /* 0x0000dd00ff007b82 */ /* 0x000ee20000000800 */
[----:B------:R-:W-:Y:S01]  /*17a0*/  MOV R11, 0x1 ;  /* 0x00000001000b7802 */ /* 0x000fe20000000f00 */
[----:B------:R-:W4:Y:S01]  /*17b0*/  LDCU.64 UR14, c[0x0][0x348] ;  /* 0x00006900ff0e77ac */ /* 0x000f220008000a00 */
[----:B------:R-:W-:Y:S01]  /*17c0*/  LOP3.LUT R17, R17, 0x80, RZ, 0xc0, !PT ;  /* 0x0000008011117812 */ /* 0x000fe200078ec0ff */
[----:B------:R-:W-:Y:S01]  /*17d0*/  USEL UR22, UR6, 0x2, UP1 ;  /* 0x0000000206167887 */ /* 0x000fe20008800000 */
[----:B------:R-:W-:Y:S01]  /*17e0*/  UMOV UR23, URZ ;  /* 0x000000ff00177c82 */ /* 0x000fe20008000000 */
[----:B-1----:R-:W-:-:S04]  /*17f0*/  UIADD3 UR5, UPT, UPT, UR4, 0x3f, URZ ;  /* 0x0000003f04057890 */ /* 0x002fc8000fffe0ff */
[----:B------:R-:W-:-:S04]  /*1800*/  USHF.R.S32.HI UR7, URZ, 0x1f, UR5 ;  /* 0x0000001fff077899 */ /* 0x000fc80008011405 */
[----:B------:R-:W-:Y:S02]  /*1810*/  ULEA.HI UR7, UR7, UR5, URZ, 0x6 ;  /* 0x0000000507077291 */ /* 0x000fe4000f8f30ff */
[----:B------:R-:W-:Y:S02]  /*1820*/  UIADD3 UR5, UPT, UPT, UR4, -0x1, URZ ;  /* 0xffffffff04057890 */ /* 0x000fe4000fffe0ff */
[----:B------:R-:W-:Y:S02]  /*1830*/  USHF.R.S32.HI UR7, URZ, 0x6, UR7 ;  /* 0x00000006ff077899 */ /* 0x000fe40008011407 */
[----:B------:R-:W-:Y:S02]  /*1840*/  UISETP.GE.U32.AND UP2, UPT, UR5, -0x7f, UPT ;  /* 0xffffff810500788c */ /* 0x000fe4000bf46070 */
[----:B------:R-:W-:Y:S02]  /*1850*/  UISETP.LT.U32.AND UP0, UPT, UR7, 0x10, UPT ;  /* 0x000000100700788c */ /* 0x000fe4000bf01070 */
[----:B------:R-:W-:-:S02]  /*1860*/  UIADD3 UR4, UPT, UPT, UR4, 0x7e, URZ ;  /* 0x0000007e04047890 */ /* 0x000fc4000fffe0ff */
[----:B------:R-:W-:-:S04]  /*1870*/  USEL UR5, UR7, 0x10, UP0 ;  /* 0x0000001007057887 */ /* 0x000fc80008000000 */
[----:B------:R-:W-:Y:S02]  /*1880*/  UIADD3 UR21, UPT, UPT, UR5, -0x1, URZ ;  /* 0xffffffff05157890 */ /* 0x000fe4000fffe0ff */
[----:B------:R-:W-:Y:S02]  /*1890*/  @UP2 UIADD3 UR21, UPT, UPT, UR5, URZ, URZ ;  /* 0x000000ff05152290 */ /* 0x000fe4000fffe0ff */
[----:B------:R-:W-:Y:S02]  /*18a0*/  UIADD3 UR24, UPT, UPT, UR7, -UR5, URZ ;  /* 0x8000000507187290 */ /* 0x000fe4000fffe0ff */
[----:B------:R-:W-:Y:S02]  /*18b0*/  UIADD3 UR13, UPT, UPT, UR21, 0x1, URZ ;  /* 0x00000001150d7890 */ /* 0x000fe4000fffe0ff */
[----:B--2-4-:R-:W-:-:S12]  /*18c0*/  UIADD3 UR21, UPT, UPT, -UR21, URZ, URZ ;  /* 0x000000ff15157290 */ /* 0x014fd8000fffe1ff */
.L_x_43:
[----:B------:R-:W-:Y:S01]  /*18d0*/  UISETP.NE.AND UP0, UPT, UR37, URZ, UPT ;  /* 0x000000ff2500728c */ /* 0x000fe2000bf05270 */
[----:B------:R-:W1:Y:S08]  /*18e0*/  S2UR UR37, SR_CgaCtaId ;  /* 0x00000000002579c3 */ /* 0x000e700000008800 */
[----:B------:R-:W-:Y:S05]  /*18f0*/  BRA.U UP0, `(.L_x_24) ;  /* 0x0000000100347547 */ /* 0x000fea000b800000 */
[----:B------:R-:W2:Y:S01]  /*1900*/  S2R R2, SR_CgaCtaId ;  /* 0x0000000000027919 */ /* 0x000ea20000008800 */
[----:B------:R-:W-:-:S04]  /*1910*/  MOV R3, 0x400 ;  /* 0x0000040000037802 */ /* 0x000fc80000000f00 */
[----:B--2---:R-:W-:Y:S02]  /*1920*/  LEA R2, R2, R3, 0x18 ;  /* 0x0000000302027211 */ /* 0x004fe400078ec0ff */
[----:B------:R-:W-:-:S03]  /*1930*/  SHF.L.U32 R3, R11, 0x1f, RZ ;  /* 0x0000001f0b037819 */ /* 0x000fc600000006ff */
[----:B------:R-:W-:-:S04]  /*1940*/  IMAD R2, R12, 0x8, R2 ;  /* 0x000000080c027824 */ /* 0x000fc800078e0202 */
[----:B------:R-:W2:Y:S02]  /*1950*/  SYNCS.PHASECHK.TRANS64.TRYWAIT P0, [R2+URZ+0x1c0], R3 ;  /* 0x0001c003020075a7 */ /* 0x000ea400080011ff */
[----:B--2---:R-:W-:Y:S05]  /*1960*/  @!P0 BRA `(.L_x_25) ;  /* 0x0000009400108947 */ /* 0x004fea0003800000 */
.L_x_237:
[----:B------:R-:W-:Y:S01]  /*1970*/  VIADD R12, R12, 0x1 ;  /* 0x000000010c0c7836 */ /* 0x000fe20000000000 */
[----:B------:R2:W-:Y:S04]  /*1980*/  SYNCS.ARRIVE.TRANS64.A1T0 RZ, [R2+URZ+0x1b0], RZ ;  /* 0x0001b0ff02ff79a7 */ /* 0x0005e800081000ff */
[----:B------:R-:W-:-:S04]  /*1990*/  ISETP.NE.AND P0, PT, R12, 0x2, PT ;  /* 0x000000020c00780c */ /* 0x000fc80003f05270 */
[----:B------:R-:W-:Y:S02]  /*19a0*/  SEL R12, R12, RZ, P0 ;  /* 0x000000ff0c0c7207 */ /* 0x000fe40000000000 */
[----:B--2---:R-:W-:-:S04]  /*19b0*/  SEL R2, RZ, 0x1, P0 ;  /* 0x00000001ff027807 */ /* 0x004fc80000000000 */
[----:B------:R-:W-:-:S07]  /*19c0*/  LOP3.LUT R11, R11, R2, RZ, 0x3c, !PT ;  /* 0x000000020b0b7212 */ /* 0x000fce00078e3cff */
.L_x_24:
[----:B------:R-:W-:Y:S01]  /*19d0*/  UMOV UR6, 0x400 ;  /* 0x0000040000067882 */ /* 0x000fe20000000000 */
[----:B------:R-:W-:Y:S01]  /*19e0*/  SHF.L.U32 R2, R15, 0x1f, RZ ;  /* 0x0000001f0f027819 */ /* 0x000fe200000006ff */
[----:B-1----:R-:W-:Y:S01]  /*19f0*/  ULEA UR6, UR37, UR6, 0x18 ;  /* 0x0000000625067291 */ /* 0x002fe2000f8ec0ff */
[----:B------:R-:W-:Y:S01]  /*1a00*/  R2UR UR35, R16 ;  /* 0x00000000102372ca */ /* 0x000fe200000e0000 */
[----:B------:R-:W-:Y:S01]  /*1a10*/  UISETP.GE.U32.AND UP0, UPT, UR4, 0x7f, UPT ;  /* 0x0000007f0400788c */ /* 0x000fe2000bf06070 */
[----:B------:R-:W-:Y:S01]  /*1a20*/  R2UR UR11, R17 ;  /* 0x00000000110b72ca */ /* 0x000fe200000e0000 */
[----:B------:R-:W-:Y:S01]  /*1a30*/  ULEA UR8, UR23, UR6, 0x3 ;  /* 0x0000000617087291 */ /* 0x000fe2000f8e18ff */
[----:B------:R-:W-:-:S08]  /*1a40*/  UMOV UR25, URZ ;  /* 0x000000ff00197c82 */ /* 0x000fd00008000000 */
[----:B------:R1:W2:Y:S01]  /*1a50*/  SYNCS.PHASECHK.TRANS64.TRYWAIT P0, [UR8+0x80], R2 ;  /* 0x00008002ff0075a7 */ /* 0x0002a20008001108 */
[----:B------:R-:W-:-:S13]  /*1a60*/  R2UR UR8, R22 ;  /* 0x00000000160872ca */ /* 0x000fda00000e0000 */
[----:B------:R-:W-:Y:S01]  /*1a70*/  ULEA UR11, UR8, UR11, 0x8 ;  /* 0x0000000b080b7291 */ /* 0x000fe2000f8e40ff */
[----:B-1----:R-:W-:-:S05]  /*1a80*/  LEA.HI R2, R23, R23, RZ, 0x1 ;  /* 0x0000001717027211 */ /* 0x002fca00078f08ff */
[----:B------:R-:W-:-:S05]  /*1a90*/  IMAD.SHL.U32 R2, R2, 0x40, RZ ;  /* 0x0000004002027824 */ /* 0x000fca00078e00ff */
[----:B------:R-:W-:-:S04]  /*1aa0*/  LOP3.LUT R2, R2, 0xffffff80, RZ, 0xc0, !PT ;  /* 0xffffff8002027812 */ /* 0x000fc800078ec0ff */
[----:B------:R-:W-:-:S13]  /*1ab0*/  R2UR UR9, R2 ;  /* 0x00000000020972ca */ /* 0x000fda00000e0000 */
[----:B------:R-:W-:Y:S01]  /*1ac0*/  ULOP3.LUT UR35, UR9, 0x40, UR35, 0xf8, !UPT ;  /* 0x0000004009237892 */ /* 0x000fe2000f8ef823 */
[----:B------:R-:W-:Y:S11]  /*1ad0*/  BRA.U !UP0, `(.L_x_26) ;  /* 0x0000000108c07547 */ /* 0x000ff6000b800000 */
[----:B------:R-:W-:Y:S01]  /*1ae0*/  UMOV UR16, UR21 ;  /* 0x0000001500107c82 */ /* 0x000fe20008000000 */
[----:B------:R-:W-:Y:S01]  /*1af0*/  UMOV UR17, UR23 ;  /* 0x0000001700117c82 */ /* 0x000fe20008000000 */
[----:B------:R-:W-:-:S05]  /*1b00*/  UMOV UR34, URZ ;  /* 0x000000ff00227c82 */ /* 0x000fca0008000000 */
.L_x_32:
[----:B------:R-:W-:Y:S01]  /*1b10*/  ULEA UR33, UR17, UR6, 0x3 ;  /* 0x0000000611217291 */ /* 0x000fe2000f8e18ff */
[----:B------:R-:W-:Y:S01]  /*1b20*/  @P5 MOV R3, 0x6000 ;  /* 0x0000600000035802 */ /* 0x000fe20000000f00 */
[----:B-12-4-:R-:W-:Y:S10]  /*1b30*/  @P0 BRA `(.L_x_27) ;  /* 0x00000000000c0947 */ /* 0x016ff40003800000 */
[----:B------:R-:W-:-:S04]  /*1b40*/  SHF.L.U32 R4, R15, 0x1f, RZ ;  /* 0x0000001f0f047819 */ /* 0x000fc800000006ff */
[----:B------:R-:W1:Y:S02]  /*1b50*/  SYNCS.PHASECHK.TRANS64.TRYWAIT P0, [UR33+0x80], R4 ;  /* 0x00008004ff0075a7 */ /* 0x000e640008001121 */
[----:B-1----:R-:W-:Y:S05]  /*1b60*/  @!P0 BRA `(.L_x_28) ;  /* 0x0000009000a48947 */ /* 0x002fea0003800000 */
.L_x_27:
[----:B------:R2:W-:Y:S01]  /*1b70*/  @P5 SYNCS.ARRIVE.TRANS64 RZ, [UR33], R3 ;  /* 0x00000003ffff59a7 */ /* 0x0005e20008000021 */
[----:B------:R-:W-:Y:S02]  /*1b80*/  ULOP3.LUT UR8, UR22, 0x2, URZ, 0xfc, !UPT ;  /* 0x0000000216087892 */ /* 0x000fe4000f8efcff */
[----:B------:R-:W-:Y:S02]  /*1b90*/  UIADD3 UR16, UPT, UPT, UR16, 0x1, URZ ;  /* 0x0000000110107890 */ /* 0x000fe4000fffe0ff */
[----:B------:R-:W-:Y:S02]  /*1ba0*/  UISETP.NE.AND UP0, UPT, UR8, 0x2, UPT ;  /* 0x000000020800788c */ /* 0x000fe4000bf05270 */
[----:B------:R-:W-:-:S07]  /*1bb0*/  UISETP.NE.AND UP2, UPT, UR16, 0x1, UPT ;  /* 0x000000011000788c */ /* 0x000fce000bf45270 */
[----:B------:R-:W-:Y:S05]  /*1bc0*/  BRA.U UP0, `(.L_x_29) ;  /* 0x0000000100047547 */ /* 0x000fea000b800000 */
[----:B------:R-:W-:Y:S05]  /*1bd0*/  BPT.TRAP 0x1 ;  /* 0x000000040000795c */ /* 0x000fea0000300000 */
.L_x_29:
[----:B------:R-:W-:Y:S04]  /*1be0*/  BSSY.RECONVERGENT B0, `(.L_x_30) ;  /* 0x0000003000007945 */ /* 0x000fe80003800200 */
[----:B------:R-:W-:Y:S05]  /*1bf0*/  @!P4 BRA `(.L_x_31) ;  /* 0x000000000004c947 */ /* 0x000fea0003800000 */
[----:B------:R-:W-:Y:S05]  /*1c00*/  BPT.TRAP 0x1 ;  /* 0x000000040000795c */ /* 0x000fea0000300000 */
.L_x_31:
[----:B------:R-:W-:Y:S05]  /*1c10*/  BSYNC.RECONVERGENT B0 ;  /* 0x0000000000007941 */ /* 0x000fea0003800200 */
.L_x_30:
[----:B------:R-:W-:Y:S02]  /*1c20*/  UIADD3 UR23, UPT, UPT, UR17, 0x1, URZ ;  /* 0x0000000111177890 */ /* 0x000fe4000fffe0ff */
[----:B------:R-:W-:Y:S02]  /*1c30*/  ULEA UR32, UR17, UR6, 0xc ;  /* 0x0000000611207291 */ /* 0x000fe4000f8e60ff */
[----:B------:R-:W-:Y:S02]  /*1c40*/  UISETP.NE.AND UP0, UPT, UR23, 0x10, UPT ;  /* 0x000000101700788c */ /* 0x000fe4000bf05270 */
[----:B------:R-:W-:Y:S02]  /*1c50*/  UIADD3 UR28, UP1, UPT, UR14, 0x80, URZ ;  /* 0x000000800e1c7890 */ /* 0x000fe4000ff3e0ff */
[----:B------:R-:W-:Y:S02]  /*1c60*/  USEL UR9, URZ, 0x1, UP0 ;  /* 0x00000001ff097887 */ /* 0x000fe40008000000 */
[----:B------:R-:W-:-:S02]  /*1c70*/  USEL UR23, UR23, URZ, UP0 ;  /* 0x000000ff17177287 */ /* 0x000fc40008000000 */
[----:B------:R-:W-:Y:S02]  /*1c80*/  UIADD3 UR26, UP0, UPT, UR14, 0x180, URZ ;  /* 0x000001800e1a7890 */ /* 0x000fe4000ff1e0ff */
[----:B------:R-:W-:Y:S01]  /*1c90*/  ULEA UR8, UR23, UR6, 0x3 ;  /* 0x0000000617087291 */ /* 0x000fe2000f8e18ff */
[----:B------:R-:W-:Y:S01]  /*1ca0*/  LOP3.LUT R15, R15, UR9, RZ, 0x3c, !PT ;  /* 0x000000090f0f7c12 */ /* 0x000fe2000f8e3cff */
[----:B------:R-:W-:Y:S02]  /*1cb0*/  ULOP3.LUT UR33, UR33, 0xfefffff8, URZ, 0xc0, !UPT ;  /* 0xfefffff821217892 */ /* 0x000fe4000f8ec0ff */
[----:B------:R-:W-:Y:S01]  /*1cc0*/  UIADD3.X UR29, UPT, UPT, URZ, UR15, URZ, UP1, !UPT ;  /* 0x0000000fff1d7290 */ /* 0x000fe20008ffe4ff */
[----:B-1----:R-:W-:Y:S01]  /*1cd0*/  SHF.L.U32 R2, R15, 0x1f, RZ ;  /* 0x0000001f0f027819 */ /* 0x002fe200000006ff */
[----:B------:R-:W-:Y:S02]  /*1ce0*/  UIADD3 UR32, UPT, UPT, UR32, 0x6400, URZ ;  /* 0x0000640020207890 */ /* 0x000fe4000fffe0ff */
[----:B------:R-:W-:Y:S01]  /*1cf0*/  UIADD3.X UR27, UPT, UPT, URZ, UR15, URZ, UP0, !UPT ;  /* 0x0000000fff1b7290 */ /* 0x000fe200087fe4ff */
[----:B------:R1:W4:Y:S01]  /*1d00*/  SYNCS.PHASECHK.TRANS64.TRYWAIT P0, [UR8+0x80], R2 ;  /* 0x00008002ff0075a7 */ /* 0x0003220008001108 */
[----:B------:R-:W-:Y:S01]  /*1d10*/  ULEA UR8, UR17, UR6, 0xd ;  /* 0x0000000611087291 */ /* 0x000fe2000f8e68ff */
[----:B------:R-:W-:Y:S01]  /*1d20*/  UMOV UR18, 0x0 ;  /* 0x0000000000127882 */ /* 0x000fe20000000000 */
[----:B------:R-:W-:-:S02]  /*1d30*/  UMOV UR19, 0x10000000 ;  /* 0x1000000000137882 */ /* 0x000fc40000000000 */
[----:B------:R-:W-:Y:S01]  /*1d40*/  UIADD3 UR8, UPT, UPT, UR8, 0x16400, URZ ;  /* 0x0001640008087890 */ /* 0x000fe2000fffe0ff */
[----:B------:R2:W-:Y:S01]  /*1d50*/  UTMALDG.3D.2CTA [UR32], [UR28], desc[UR18] ;  /* 0x000012201c0075b4 */ /* 0x0005e20008211000 */
[----:B------:R-:W-:Y:S01]  /*1d60*/  UMOV UR10, UR34 ;  /* 0x00000022000a7c82 */ /* 0x000fe20008000000 */
[----:B------:R-:W-:Y:S01]  /*1d70*/  UMOV UR12, UR36 ;  /* 0x00000024000c7c82 */ /* 0x000fe20008000000 */
[----:B------:R-:W-:Y:S01]  /*1d80*/  UMOV UR9, UR33 ;  /* 0x0000002100097c82 */ /* 0x000fe20008000000 */
[----:B------:R-:W-:Y:S01]  /*1d90*/  UMOV UR25, UR13 ;  /* 0x0000000d00197c82 */ /* 0x000fe20008000000 */
[----:B------:R-:W-:-:S03]  /*1da0*/  UMOV UR17, UR23 ;  /* 0x0000001700117c82 */ /* 0x000fc60008000000 */
[----:B------:R1:W-:Y:S01]  /*1db0*/  UTMALDG.3D.2CTA [UR8], [UR26], desc[UR18] ;  /* 0x000012081a0075b4 */ /* 0x0003e20008211000 */
[----:B--2---:R-:W-:Y:S01]  /*1dc0*/  UIADD3 UR34, UPT, UPT, UR34, 0x40, URZ ;  /* 0x0000004022227890 */ /* 0x004fe2000fffe0ff */
[----:B------:R-:W-:Y:S11]  /*1dd0*/  BRA.U UP2, `(.L_x_32) ;  /* 0xfffffffd024c7547 */ /* 0x000ff6000b83ffff */
.L_x_26:
[----:B--2-4-:R-:W-:Y:S01]  /*1de0*/  PLOP3.LUT P0, PT, PT, PT, UP5, 0x80, 0x8 ;  /* 0x000000000008781c */ /* 0x014fe20003f0f058 */
[----:B-1----:R-:W-:Y:S01]  /*1df0*/  ULEA UR8, UR23, UR6, 0x3 ;  /* 0x0000000617087291 */ /* 0x002fe2000f8e18ff */
[----:B------:R-:W-:Y:S01]  /*1e00*/  SHF.L.U32 R2, R15, 0x1f, RZ ;  /* 0x0000001f0f027819 */ /* 0x000fe200000006ff */
[----:B------:R-:W-:-:S10]  /*1e10*/  UISETP.GT.AND UP0, UPT, UR7, UR5, UPT ;  /* 0x000000050700728c */ /* 0x000fd4000bf04270 */
[----:B------:R-:W-:Y:S01]  /*1e20*/  @!P0 SYNCS.ARRIVE.TRANS64.A1T0 RZ, [UR6+0x148], RZ ;  /* 0x000148ffffff89a7 */ /* 0x000fe20008100006 */
[----:B------:R1:W2:Y:S01]  /*1e30*/  SYNCS.PHASECHK.TRANS64.TRYWAIT P0, [UR8+0x80], R2 ;  /* 0x00008002ff0075a7 */ /* 0x0002a20008001108 */
[----:B------:R-:W-:Y:S05]  /*1e40*/  BRA.U !UP0, `(.L_x_33) ;  /* 0x0000000108c07547 */ /* 0x000fea000b800000 */
[----:B------:R-:W-:Y:S01]  /*1e50*/  UIADD3 UR26, UPT, UPT, UR24, UR25, URZ ;  /* 0x00000019181a7290 */ /* 0x000fe2000fffe0ff */
[----:B------:R-:W-:-:S11]  /*1e60*/  UMOV UR27, UR23 ;  /* 0x00000017001b7c82 */ /* 0x000fd60008000000 */
.L_x_39:
[----:B------:R-:W-:Y:S01]  /*1e70*/  ULEA UR17, UR27, UR6, 0x3 ;  /* 0x000000061b117291 */ /* 0x000fe2000f8e18ff */
[----:B--2---:R-:W-:Y:S01]  /*1e80*/  @P5 MOV R3, 0x6000 ;  /* 0x0000600000035802 */ /* 0x004fe20000000f00 */
[----:B-12---:R-:W-:Y:S10]  /*1e90*/  @P0 BRA `(.L_x_34) ;  /* 0x00000000000c0947 */ /* 0x006ff40003800000 */
[----:B------:R-:W-:-:S04]  /*1ea0*/  SHF.L.U32 R4, R15, 0x1f, RZ ;  /* 0x0000001f0f047819 */ /* 0x000fc800000006ff */
[----:B------:R-:W2:Y:S02]  /*1eb0*/  SYNCS.PHASECHK.TRANS64.TRYWAIT P0, [UR17+0x80], R4 ;  /* 0x00008004ff0075a7 */ /* 0x000ea40008001111 */
[----:B--2---:R-:W-:Y:S05]  /*1ec0*/  @!P0 BRA `(.L_x_35) ;  /* 0x0000008c00e48947 */ /* 0x004fea0003800000 */
.L_x_34:
[----:B------:R2:W-:Y:S01]  /*1ed0*/  @P5 SYNCS.ARRIVE.TRANS64 RZ, [UR17], R3 ;  /* 0x00000003ffff59a7 */ /* 0x0005e20008000011 */
[----:B------:R-:W-:-:S04]  /*1ee0*/  ULOP3.LUT UR8, UR22, 0x2, URZ, 0xfc, !UPT ;  /* 0x0000000216087892 */ /* 0x000fc8000f8efcff */
[----:B------:R-:W-:-:S09]  /*1ef0*/  UISETP.NE.AND UP0, UPT, UR8, 0x2, UPT ;  /* 0x000000020800788c */ /* 0x000fd2000bf05270 */
[----:B------:R-:W-:Y:S05]  /*1f00*/  BRA.U UP0, `(.L_x_36) ;  /* 0x0000000100047547 */ /* 0x000fea000b800000 */
[----:B------:R-:W-:Y:S05]  /*1f10*/  BPT.TRAP 0x1 ;  /* 0x000000040000795c */ /* 0x000fea0000300000 */
.L_x_36:
[----:B------:R-:W-:Y:S04]  /*1f20*/  BSSY.RECONVERGENT B0, `(.L_x_37) ;  /* 0x0000003000007945 */ /* 0x000fe80003800200 */
[----:B------:R-:W-:Y:S05]  /*1f30*/  @!P4 BRA `(.L_x_38) ;  /* 0x000000000004c947 */ /* 0x000fea0003800000 */
[----:B------:R-:W-:Y:S05]  /*1f40*/  BPT.TRAP 0x1 ;  /* 0x000000040000795c */ /* 0x000fea0000300000 */
.L_x_38:
[----:B------:R-:W-:Y:S05]  /*1f50*/  BSYNC.RECONVERGENT B0 ;  /* 0x0000000000007941 */ /* 0x000fea0003800200 */
.L_x_37:
        /* <DEDUP_REMOVED lines=9> */
[----:B------:R-:W-:Y:S02]  /*1ff0*/  USHF.L.U32 UR18, UR25, 0x6, URZ ;  /* 0x0000000619127899 */ /* 0x000fe400080006ff */
[----:B------:R-:W-:Y:S01]  /*2000*/  ULOP3.LUT UR17, UR17, 0xfefffff8, URZ, 0xc0, !UPT ;  /* 0xfefffff811117892 */ /* 0x000fe2000f8ec0ff */
[----:B-1----:R-:W-:Y:S01]  /*2010*/  SHF.L.U32 R2, R15, 0x1f, RZ ;  /* 0x0000001f0f027819 */ /* 0x002fe200000006ff */
[----:B------:R-:W-:Y:S02]  /*2020*/  UIADD3 UR16, UPT, UPT, UR16, 0x6400, URZ ;  /* 0x0000640010107890 */ /* 0x000fe4000fffe0ff */
[----:B------:R-:W-:Y:S01]  /*2030*/  UIADD3.X UR33, UPT, UPT, URZ, UR15, URZ, UP1, !UPT ;  /* 0x0000000fff217290 */ /* 0x000fe20008ffe4ff */
[----:B------:R4:W1:Y:S01]  /*2040*/  SYNCS.PHASECHK.TRANS64.TRYWAIT P0, [UR8+0x80], R2 ;  /* 0x00008002ff0075a7 */ /* 0x0008620008001108 */
[----:B------:R-:W-:-:S02]  /*2050*/  ULEA UR8, UR27, UR6, 0xd ;  /* 0x000000061b087291 */ /* 0x000fc4000f8e68ff */
[----:B------:R-:W-:Y:S02]  /*2060*/  UIADD3.X UR31, UPT, UPT, URZ, UR15, URZ, UP0, !UPT ;  /* 0x0000000fff1f7290 */ /* 0x000fe400087fe4ff */
[----:B------:R-:W-:Y:S01]  /*2070*/  UIADD3 UR8, UPT, UPT, UR8, 0x16400, URZ ;  /* 0x0001640008087890 */ /* 0x000fe2000fffe0ff */
[----:B------:R-:W-:Y:S01]  /*2080*/  UMOV UR28, 0x0 ;  /* 0x00000000001c7882 */ /* 0x000fe20000000000 */
[----:B------:R-:W-:Y:S01]  /*2090*/  UMOV UR29, 0x10000000 ;  /* 0x10000000001d7882 */ /* 0x000fe20000000000 */
[----:B------:R-:W-:Y:S01]  /*20a0*/  UMOV UR19, UR35 ;  /* 0x0000002300137c82 */ /* 0x000fe20008000000 */
[----:B------:R-:W-:Y:S01]  /*20b0*/  UMOV UR20, UR36 ;  /* 0x0000002400147c82 */ /* 0x000fe20008000000 */
[----:B------:R-:W-:Y:S01]  /*20c0*/  UMOV UR12, UR36 ;  /* 0x00000024000c7c82 */ /* 0x000fe20008000000 */
[----:B------:R-:W-:Y:S01]  /*20d0*/  UMOV UR9, UR17 ;  /* 0x0000001100097c82 */ /* 0x000fe20008000000 */
[----:B------:R-:W-:Y:S01]  /*20e0*/  UMOV UR10, UR18 ;  /* 0x00000012000a7c82 */ /* 0x000fe20008000000 */
[----:B------:R4:W-:Y:S01]  /*20f0*/  UTMALDG.3D.2CTA [UR16], [UR32], desc[UR28] ;  /* 0x00001c10200075b4 */ /* 0x0009e20008211000 */
[----:B------:R-:W-:Y:S01]  /*2100*/  UIADD3 UR25, UPT, UPT, UR25, 0x1, URZ ;  /* 0x0000000119197890 */ /* 0x000fe2000fffe0ff */
[----:B------:R-:W-:-:S03]  /*2110*/  UMOV UR27, UR23 ;  /* 0x00000017001b7c82 */ /* 0x000fc60008000000 */
[----:B------:R-:W-:Y:S01]  /*2120*/  UISETP.NE.AND UP0, UPT, UR25, UR26, UPT ;  /* 0x0000001a1900728c */ /* 0x000fe2000bf05270 */
[----:B------:R4:W-:Y:S08]  /*2130*/  UTMALDG.3D.2CTA [UR8], [UR30], desc[UR28] ;  /* 0x00001c081e0075b4 */ /* 0x0009f00008211000 */
[----:B----4-:R-:W-:Y:S05]  /*2140*/  BRA.U UP0, `(.L_x_39) ;  /* 0xfffffffd00487547 */ /* 0x010fea000b83ffff */
.L_x_33:
[C---:B-1----:R-:W-:Y:S01]  /*2150*/  LEA R2, R14.reuse, UR6, 0x3 ;  /* 0x000000060e027c11 */ /* 0x042fe2000f8e18ff */
[----:B------:R-:W-:Y:S01]  /*2160*/  NOP ;  /* 0x0000000000007918 */ /* 0x000fe20000000000 */
[----:B--2---:R-:W-:Y:S02]  /*2170*/  SHF.L.U32 R3, R13, 0x1f, RZ ;  /* 0x0000001f0d037819 */ /* 0x004fe400000006ff */
[----:B------:R-:W-:Y:S02]  /*2180*/  LEA R4, R14, UR6, 0x4 ;  /* 0x000000060e047c11 */ /* 0x000fe4000f8e20ff */
[----:B------:R-:W1:Y:S02]  /*2190*/  SYNCS.PHASECHK.TRANS64.TRYWAIT P0, [R2+URZ+0x150], R3 ;  /* 0x00015003020075a7 */ /* 0x000e6400080011ff */
[----:B-1----:R-:W-:Y:S05]  /*21a0*/  @!P0 BRA `(.L_x_40) ;  /* 0x0000008c00448947 */ /* 0x002fea0003800000 */
.L_x_240:
[----:B------:R-:W2:Y:S01]  /*21b0*/  LDS.128 R4, [R4+0x1e0] ;  /* 0x0001e00004047984 */ /* 0x000ea20000000c00 */
[----:B------:R-:W-:Y:S01]  /*21c0*/  ISETP.GE.AND P0, PT, R65, 0x1, PT ;  /* 0x000000014100780c */ /* 0x000fe20003f06270 */
[----:B-1----:R-:W-:Y:S01]  /*21d0*/  VIADD R2, R2, 0x160 ;  /* 0x0000016002027836 */ /* 0x002fe20000000000 */
[----:B------:R-:W-:Y:S01]  /*21e0*/  @!PT LDS RZ, [RZ] ;  /* 0x00000000fffff984 */ /* 0x000fe20000000800 */
[----:B------:R-:W-:Y:S01]  /*21f0*/  @!PT LDS RZ, [RZ] ;  /* 0x00000000fffff984 */ /* 0x000fe20000000800 */
[----:B------:R-:W-:Y:S01]  /*2200*/  @!PT LDS RZ, [RZ] ;  /* 0x00000000fffff984 */ /* 0x000fe20000000800 */
[----:B------:R-:W-:Y:S01]  /*2210*/  @!PT LDS RZ, [RZ] ;  /* 0x00000000fffff984 */ /* 0x000fe20000000800 */
[----:B------:R1:W-:Y:S06]  /*2220*/  MEMBAR.ALL.CTA ;  /* 0x0000000000007992 */ /* 0x0003ec0000008000 */
[----:B-1----:R-:W1:Y:S01]  /*2230*/  FENCE.VIEW.ASYNC.S ;  /* 0x00000000000073c6 */ /* 0x002e620000000000 */
[----:B------:R-:W-:-:S04]  /*2240*/  PRMT R2, RZ, 0x654, R2 ;  /* 0x00000654ff027816 */ /* 0x000fc80000000002 */
[----:B-1----:R1:W-:Y:S01]  /*2250*/  SYNCS.ARRIVE.TRANS64.RED.A1T0 RZ, [R2+URZ], RZ ;  /* 0x000000ff02ff79a7 */ /* 0x0023e200081004ff */
[----:B--2---:R-:W-:-:S13]  /*2260*/  LOP3.LUT P2, RZ, R6, 0x1, RZ, 0xc0, !PT ;  /* 0x0000000106ff7812 */ /* 0x004fda000784c0ff */
[----:B------:R-:W-:Y:S01]  /*2270*/  @P2 SHF.R.U32.HI R3, RZ, 0x10, R5 ;  /* 0x00000010ff032819 */ /* 0x000fe20000011605 */
[----:B------:R-:W-:Y:S01]  /*2280*/  VOTEU.ANY UP0, P2 ;  /* 0x0000000000ff7886 */ /* 0x000fe20001000100 */
[----:B------:R-:W-:Y:S02]  /*2290*/  @P2 MOV R10, R4 ;  /* 0x00000004000a2202 */ /* 0x000fe40000000f00 */
[----:B------:R-:W-:Y:S02]  /*22a0*/  @P2 R2UR.BROADCAST UR8, R3 ;  /* 0x00000000030822ca */ /* 0x000fe400008e0000 */
[----:B------:R-:W-:-:S11]  /*22b0*/  @P2 LOP3.LUT R9, R5, 0xffff, RZ, 0xc0, !PT ;  /* 0x0000ffff05092812 */ /* 0x000fd600078ec0ff */
[----:B------:R-:W-:Y:S01]  /*22c0*/  @UP0 UMOV UR36, UR8 ;  /* 0x0000000800240c82 */ /* 0x000fe20008000000 */
[----:B-1----:R-:W-:Y:S05]  /*22d0*/  @!P0 BRA `(.L_x_41) ;  /* 0x0000000000b88947 */ /* 0x002fea0003800000 */
[----:B------:R-:W3:Y:S01]  /*22e0*/  LDC.64 R4, c[0x0][0xb18] ;  /* 0x0002c600ff047b82 */ /* 0x000ee20000000a00 */
[----:B------:R-:W-:-:S07]  /*22f0*/  ISETP.NE.AND P3, PT, R65, 0x1, PT ;  /* 0x000000014100780c */ /* 0x000fce0003f65270 */
[----:B------:R-:W1:Y:S08]  /*2300*/  LDC.64 R6, c[0x0][0xb10] ;  /* 0x0002c400ff067b82 */ /* 0x000e700000000a00 */
[----:B------:R-:W2:Y:S08]  /*2310*/  LDC R18, c[0x0][0xb20] ;  /* 0x0002c800ff127b82 */ /* 0x000eb00000000800 */
[----:B------:R-:W4:Y:S01]  /*2320*/  LDC R19, c[0x0][0xb0c] ;  /* 0x0002c300ff137b82 */ /* 0x000f220000000800 */
[----:B---3--:R-:W-:Y:S01]  /*2330*/  IMAD.HI.U32 R21, R0, R5, RZ ;  /* 0x0000000500157227 */ /* 0x008fe200078e00ff */
[----:B------:R-:W-:-:S03]  /*2340*/  ISETP.NE.AND P0, PT, R4, 0x1, PT ;  /* 0x000000010400780c */ /* 0x000fc60003f05270 */
[----:B------:R-:W-:-:S03]  /*2350*/  IMAD.HI.U32 R5, R9, R5, RZ ;  /* 0x0000000509057227 */ /* 0x000fc600078e00ff */
[----:B------:R-:W3:Y:S01]  /*2360*/  LDC.64 R2, c[0x0][0xb28] ;  /* 0x0002ca00ff027b82 */ /* 0x000ee20000000a00 */
[----:B-1----:R-:W-:-:S04]  /*2370*/  IMAD.HI.U32 R22, R8, R6, RZ ;  /* 0x0000000608167227 */ /* 0x002fc800078e00ff */
[----:B------:R-:W-:Y:S01]  /*2380*/  IMAD.HI.U32 R23, R10, R6, RZ ;  /* 0x000000060a177227 */ /* 0x000fe200078e00ff */
[----:B------:R-:W-:Y:S02]  /*2390*/  SHF.R.U32.HI R22, RZ, R7, R22 ;  /* 0x00000007ff167219 */ /* 0x000fe40000011616 */
[-C--:B--2---:R-:W-:Y:S02]  /*23a0*/  SHF.R.U32.HI R21, RZ, R18.reuse, R21 ;  /* 0x00000012ff157219 */ /* 0x084fe40000011615 */
[----:B------:R-:W-:Y:S02]  /*23b0*/  SHF.R.U32.HI R5, RZ, R18, R5 ;  /* 0x00000012ff057219 */ /* 0x000fe40000011605 */
[----:B------:R-:W-:Y:S02]  /*23c0*/  SEL R21, R0, R21, !P0 ;  /* 0x0000001500157207 */ /* 0x000fe40004000000 */
[----:B------:R-:W-:Y:S02]  /*23d0*/  SHF.R.U32.HI R23, RZ, R7, R23 ;  /* 0x00000007ff177219 */ /* 0x000fe40000011617 */
[----:B----4-:R-:W-:-:S02]  /*23e0*/  ISETP.NE.AND P1, PT, R19, 0x1, PT ;  /* 0x000000011300780c */ /* 0x010fc40003f25270 */
[----:B------:R-:W-:Y:S02]  /*23f0*/  SEL R5, R9, R5, !P0 ;  /* 0x0000000509057207 */ /* 0x000fe40004000000 */
[----:B------:R-:W-:Y:S02]  /*2400*/  SEL R22, R8, R22, !P1 ;  /* 0x0000001608167207 */ /* 0x000fe40004800000 */
[----:B------:R-:W-:Y:S01]  /*2410*/  SEL R23, R10, R23, !P1 ;  /* 0x000000170a177207 */ /* 0x000fe20004800000 */
[----:B---3--:R-:W-:-:S04]  /*2420*/  IMAD.HI.U32 R20, R21, R2, RZ ;  /* 0x0000000215147227 */ /* 0x008fc800078e00ff */
        /* <DEDUP_REMOVED lines=10> */
[----:B------:R-:W-:-:S04]  /*24d0*/  @!P0 IMAD.HI.U32 R7, R23, R2, RZ ;  /* 0x0000000217078227 */ /* 0x000fc800078e00ff */
[----:B------:R-:W-:Y:S01]  /*24e0*/  IMAD.MOV R2, RZ, RZ, -R6 ;  /* 0x000000ffff027224 */ /* 0x000fe200078e0a06 */
[----:B------:R-:W-:Y:S02]  /*24f0*/  @!P0 SHF.R.U32.HI R3, RZ, R3, R7 ;  /* 0x00000003ff038219 */ /* 0x000fe40000011607 */
[----:B------:R-:W-:Y:S01]  /*2500*/  IADD3 R7, PT, PT, -R5, RZ, RZ ;  /* 0x000000ff05077210 */ /* 0x000fe20007ffe1ff */
[----:B------:R-:W-:Y:S01]  /*2510*/  IMAD R2, R65, R2, R5 ;  /* 0x0000000241027224 */ /* 0x000fe200078e0205 */
        /* <DEDUP_REMOVED lines=10> */
.L_x_41:
[----:B------:R-:W1:Y:S02]  /*25c0*/  LDCU UR8, c[0x0][0xb30] ;  /* 0x00016600ff0877ac */ /* 0x000e640008000800 */
[----:B-1----:R-:W-:-:S09]  /*25d0*/  UISETP.NE.AND UP0, UPT, UR8, 0x1, UPT ;  /* 0x000000010800788c */ /* 0x002fd2000bf05270 */
[----:B------:R-:W-:Y:S05]  /*25e0*/  BRA.U UP0, `(.L_x_42) ;  /* 0x0000000100407547 */ /* 0x000fea000b800000 */
[----:B------:R-:W1:Y:S08]  /*25f0*/  LDC.64 R4, c[0x0][0xb10] ;  /* 0x0002c400ff047b82 */ /* 0x000e700000000a00 */
[----:B------:R-:W2:Y:S08]  /*2600*/  LDC.64 R2, c[0x0][0xb18] ;  /* 0x0002c600ff027b82 */ /* 0x000eb00000000a00 */
[----:B------:R-:W4:Y:S08]  /*2610*/  LDC R6, c[0x0][0xb20] ;  /* 0x0002c800ff067b82 */ /* 0x000f300000000800 */
[----:B------:R-:W3:Y:S01]  /*2620*/  LDC R7, c[0x0][0xb0c] ;  /* 0x0002c300ff077b82 */ /* 0x000ee20000000800 */
[----:B-1----:R-:W-:-:S05]  /*2630*/  IMAD.HI.U32 R4, R10, R4, RZ ;  /* 0x000000040a047227 */ /* 0x002fca00078e00ff */
[----:B------:R-:W-:Y:S01]  /*2640*/  SHF.R.U32.HI R4, RZ, R5, R4 ;  /* 0x00000005ff047219 */ /* 0x000fe20000011604 */
[----:B--2---:R-:W-:Y:S01]  /*2650*/  IMAD.HI.U32 R3, R9, R3, RZ ;  /* 0x0000000309037227 */ /* 0x004fe200078e00ff */
[----:B------:R-:W-:-:S04]  /*2660*/  ISETP.NE.AND P0, PT, R2, 0x1, PT ;  /* 0x000000010200780c */ /* 0x000fc80003f05270 */
[----:B----4-:R-:W-:-:S04]  /*2670*/  SHF.R.U32.HI R3, RZ, R6, R3 ;  /* 0x00000006ff037219 */ /* 0x010fc80000011603 */
[----:B------:R-:W-:Y:S02]  /*2680*/  SEL R3, R9, R3, !P0 ;  /* 0x0000000309037207 */ /* 0x000fe40004000000 */
[----:B---3--:R-:W-:-:S04]  /*2690*/  ISETP.NE.AND P1, PT, R7, 0x1, PT ;  /* 0x000000010700780c */ /* 0x008fc80003f25270 */
[----:B------:R-:W-:-:S05]  /*26a0*/  SEL R4, R10, R4, !P1 ;  /* 0x000000040a047207 */ /* 0x000fca0004800000 */
[----:B------:R-:W-:Y:S02]  /*26b0*/  IMAD.IADD R5, R3, 0x1, -R4 ;  /* 0x0000000103057824 */ /* 0x000fe400078e0a04 */
[----:B------:R-:W-:Y:S02]  /*26c0*/  IMAD.IADD R3, R4, 0x1, -R3 ;  /* 0x0000000104037824 */ /* 0x000fe400078e0a03 */
[----:B------:R-:W-:Y:S02]  /*26d0*/  IMAD R10, R5, R7, R10 ;  /* 0x00000007050a7224 */ /* 0x000fe400078e020a */
[----:B------:R-:W-:-:S07]  /*26e0*/  IMAD R9, R3, R2, R9 ;  /* 0x0000000203097224 */ /* 0x000fce00078e0209 */
.L_x_42:
[----:B------:R-:W-:Y:S01]  /*26f0*/  VIADD R14, R14, 0x1 ;  /* 0x000000010e0e7836 */ /* 0x000fe20000000000 */
[----:B------:R-:W-:Y:S01]  /*2700*/  UPLOP3.LUT UP5, UPT, UPT, UPT, UPT, 0x80, 0x8 ;  /* 0x000000000008789c */ /* 0x000fe20003faf070 */
[----:B------:R-:W-:Y:S02]  /*2710*/  IMAD.IADD R23, R10, 0x1, R124 ;  /* 0x000000010a177824 */ /* 0x000fe400078e027c */
[----:B------:R-:W-:Y:S01]  /*2720*/  IMAD.IADD R22, R9, 0x1, R115 ;  /* 0x0000000109167824 */ /* 0x000fe200078e0273 */
[----:B------:R-:W-:-:S04]  /*2730*/  ISETP.NE.AND P0, PT, R14, 0x2, PT ;  /* 0x000000020e00780c */ /* 0x000fc80003f05270 */
[----:B------:R-:W-:Y:S02]  /*2740*/  SEL R2, RZ, 0x1, P0 ;  /* 0x00000001ff027807 */ /* 0x000fe40000000000 */
[----:B------:R-:W-:Y:S02]  /*2750*/  SEL R14, R14, RZ, P0 ;  /* 0x000000ff0e0e7207 */ /* 0x000fe40000000000 */
[----:B------:R-:W-:Y:S01]  /*2760*/  LOP3.LUT R13, R13, R2, RZ, 0x3c, !PT ;  /* 0x000000020d0d7212 */ /* 0x000fe200078e3cff */
[----:B------:R-:W-:Y:S06]  /*2770*/  @P2 BRA `(.L_x_43) ;  /* 0xfffffff000542947 */ /* 0x000fec000383ffff */
[----:B------:R-:W-:Y:S01]  /*2780*/  UIADD3 UR6, UPT, UPT, UR6, 0x80, URZ ;  /* 0x0000008006067890 */ /* 0x000fe2000fffe0ff */
[----:B------:R-:W-:-:S03]  /*2790*/  SHF.L.U32 R2, R15, 0x1f, RZ ;  /* 0x0000001f0f027819 */ /* 0x000fc600000006ff */
[----:B------:R-:W-:-:S09]  /*27a0*/  ULEA UR4, UR23, UR6, 0x3 ;  /* 0x0000000617047291 */ /* 0x000fd2000f8e18ff */
[----:B------:R-:W1:Y:S02]  /*27b0*/  SYNCS.PHASECHK.TRANS64.TRYWAIT P0, [UR4], R2 ;  /* 0x00000002ff0075a7 */ /* 0x000e640008001104 */
[----:B-1----:R-:W-:Y:S05]  /*27c0*/  @!P0 BRA `(.L_x_44) ;  /* 0x0000008400d08947 */ /* 0x002fea0003800000 */
.L_x_242:
[----:B------:R-:W-:-:S04]  /*27d0*/  UIADD3 UR5, UPT, UPT, UR23, 0x1, URZ ;  /* 0x0000000117057890 */ /* 0x000fc8000fffe0ff */
[----:B------:R-:W-:-:S04]  /*27e0*/  UISETP.NE.AND UP0, UPT, UR5, 0x10, UPT ;  /* 0x000000100500788c */ /* 0x000fc8000bf05270 */
[----:B------:R-:W-:Y:S02]  /*27f0*/  USEL UR7, URZ, 0x1, UP0 ;  /* 0x00000001ff077887 */ /* 0x000fe40008000000 */
[----:B------:R-:W-:-:S04]  /*2800*/  USEL UR5, UR5, URZ, UP0 ;  /* 0x000000ff05057287 */ /* 0x000fc80008000000 */
[----:B------:R-:W-:Y:S01]  /*2810*/  ULEA UR4, UR5, UR6, 0x3 ;  /* 0x0000000605047291 */ /* 0x000fe2000f8e18ff */
[----:B-1----:R-:W-:-:S04]  /*2820*/  LOP3.LUT R2, R15, UR7, RZ, 0x3c, !PT ;  /* 0x000000070f027c12 */ /* 0x002fc8000f8e3cff */
[----:B------:R-:W-:-:S04]  /*2830*/  SHF.L.U32 R3, R2, 0x1f, RZ ;  /* 0x0000001f02037819 */ /* 0x000fc800000006ff */
[----:B------:R-:W1:Y:S02]  /*2840*/  SYNCS.PHASECHK.TRANS64.TRYWAIT P0, [UR4], R3 ;  /* 0x00000003ff0075a7 */ /* 0x000e640008001104 */
[----:B-1----:R-:W-:Y:S05]  /*2850*/  @!P0 BRA `(.L_x_45) ;  /* 0x0000008400c48947 */ /* 0x002fea0003800000 */
.L_x_244:
[----:B------:R-:W-:-:S04]  /*2860*/  UIADD3 UR5, UPT, UPT, UR5, 0x1, URZ ;  /* 0x0000000105057890 */ /* 0x000fc8000fffe0ff */
[----:B------:R-:W-:-:S04]  /*2870*/  UISETP.NE.AND UP0, UPT, UR5, 0x10, UPT ;  /* 0x000000100500788c */ /* 0x000fc8000bf05270 */
[----:B------:R-:W-:Y:S02]  /*2880*/  USEL UR7, URZ, 0x1, UP0 ;  /* 0x00000001ff077887 */ /* 0x000fe40008000000 */
[----:B------:R-:W-:-:S04]  /*2890*/  USEL UR5, UR5, URZ, UP0 ;  /* 0x000000ff05057287 */ /* 0x000fc80008000000 */
[----:B------:R-:W-:Y:S01]  /*28a0*/  ULEA UR4, UR5, UR6, 0x3 ;  /* 0x0000000605047291 */ /* 0x000fe2000f8e18ff */
[----:B------:R-:W-:-:S04]  /*28b0*/  LOP3.LUT R2, R2, UR7, RZ, 0x3c, !PT ;  /* 0x0000000702027c12 */ /* 0x000fc8000f8e3cff */
[----:B-1----:R-:W-:-:S04]  /*28c0*/  SHF.L.U32 R3, R2, 0x1f, RZ ;  /* 0x0000001f02037819 */ /* 0x002fc800000006ff */
[----:B------:R-:W1:Y:S02]  /*28d0*/  SYNCS.PHASECHK.TRANS64.TRYWAIT P0, [UR4], R3 ;  /* 0x00000003ff0075a7 */ /* 0x000e640008001104 */
[----:B-1----:R-:W-:Y:S05]  /*28e0*/  @!P0 BRA `(.L_x_46) ;  /* 0x0000008400b88947 */ /* 0x002fea0003800000 */
.L_x_246:
        /* <DEDUP_REMOVED lines=9> */
.L_x_248:
        /* <DEDUP_REMOVED lines=9> */
.L_x_250:
        /* <DEDUP_REMOVED lines=9> */
.L_x_252:
        /* <DEDUP_REMOVED lines=9> */
.L_x_254:
        /* <DEDUP_REMOVED lines=9> */
.L_x_256:
        /* <DEDUP_REMOVED lines=9> */
.L_x_258:
        /* <DEDUP_REMOVED lines=9> */
.L_x_260:
        /* <DEDUP_REMOVED lines=9> */
.L_x_262:
        /* <DEDUP_REMOVED lines=9> */
.L_x_264:
        /* <DEDUP_REMOVED lines=9> */
.L_x_266:
        /* <DEDUP_REMOVED lines=9> */
.L_x_268:
        /* <DEDUP_REMOVED lines=9> */
.L_x_270:
[----:B------:R-:W-:-:S04]  /*2fb0*/  UIADD3 UR5, UPT, UPT, UR5, 0x1, URZ ;  /* 0x0000000105057890 */ /* 0x000fc8000fffe0ff */
[----:B------:R-:W-:-:S04]  /*2fc0*/  UISETP.NE.AND UP0, UPT, UR5, 0x10, UPT ;  /* 0x000000100500788c */ /* 0x000fc8000bf05270 */
[----:B------:R-:W-:Y:S02]  /*2fd0*/  USEL UR4, URZ, 0x1, UP0 ;  /* 0x00000001ff047887 */ /* 0x000fe40008000000 */
[----:B------:R-:W-:-:S04]  /*2fe0*/  USEL UR5, UR5, URZ, UP0 ;  /* 0x000000ff05057287 */ /* 0x000fc80008000000 */
[----:B------:R-:W-:Y:S01]  /*2ff0*/  ULEA UR5, UR5, UR6, 0x3 ;  /* 0x0000000605057291 */ /* 0x000fe2000f8e18ff */
[----:B------:R-:W-:-:S04]  /*3000*/  LOP3.LUT R2, R2, UR4, RZ, 0x3c, !PT ;  /* 0x0000000402027c12 */ /* 0x000fc8000f8e3cff */
[----:B------:R-:W-:Y:S01]  /*3010*/  SHF.L.U32 R2, R2, 0x1f, RZ ;  /* 0x0000001f02027819 */ /* 0x000fe200000006ff */
[----:B-1-3--:R-:W-:-:S07]  /*3020*/  IMAD.U32 R0, RZ, RZ, UR5 ;  /* 0x00000005ff007e24 */ /* 0x00afce000f8e00ff */
.L_x_59:
[----:B-1----:R1:W2:Y:S02]  /*3030*/  SYNCS.PHASECHK.TRANS64.TRYWAIT P0, [R0+URZ], R2 ;  /* 0x00000002000075a7 */ /* 0x0022a400080011ff */
[----:B--2---:R-:W-:Y:S05]  /*3040*/  @!P0 NANOSLEEP.SYNCS 0x989680 ;  /* 0x009896800000895d */ /* 0x004fea0003900000 */
[----:B------:R-:W2:Y:S02]  /*3050*/  @!P0 SYNCS.PHASECHK.TRANS64 P0, [R0+URZ], R2 ;  /* 0x00000002000085a7 */ /* 0x000ea400080010ff */
[----:B--2---:R-:W-:Y:S05]  /*3060*/  @P0 EXIT ;  /* 0x000000000000094d */ /* 0x004fea0003800000 */
[----:B------:R-:W-:Y:S05]  /*3070*/  BRA `(.L_x_59) ;  /* 0xfffffffc00ec7947 */ /* 0x000fea000383ffff */
.L_x_23:
[----:B------:R-:W-:-:S04]  /*3080*/  UISETP.NE.AND UP1, UPT, UR37, URZ, UPT ;  /* 0x000000ff2500728c */ /* 0x000fc8000bf25270 */
[----:B------:R-:W-:-:S09]  /*3090*/  UISETP.NE.OR UP1, UPT, UR10, 0x1, UP1 ;  /* 0x000000010a00788c */ /* 0x000fd20008f25670 */
[----:B------:R-:W-:Y:S05]  /*30a0*/  BRA.U UP1, `(.L_x_60) ;  /* 0x00000005014c7547 */ /* 0x000fea000b800000 */
[----:B------:R-:W-:Y:S01]  /*30b0*/  HFMA2 R11, -RZ, RZ, 0, 0 ;  /* 0x00000000ff0b7431 */ /* 0x000fe200000001ff */
[----:B------:R-:W-:Y:S01]  /*30c0*/  ISETP.GE.U32.AND P2, PT, R10, 0x2, PT ;  /* 0x000000020a00780c */ /* 0x000fe20003f46070 */
[----:B------:R-:W-:Y:S01]  /*30d0*/  IMAD.MOV.U32 R12, RZ, RZ, 0x1 ;  /* 0x00000001ff0c7424 */ /* 0x000fe200078e00ff */
[----:B------:R-:W-:Y:S01]  /*30e0*/  CS2R R8, SRZ ;  /* 0x0000000000087805 */ /* 0x000fe2000001ff00 */
[----:B------:R-:W-:Y:S01]  /*30f0*/  IMAD.MOV.U32 R3, RZ, RZ, RZ ;  /* 0x000000ffff037224 */ /* 0x000fe200078e00ff */
[----:B------:R-:W-:Y:S01]  /*3100*/  UMOV UR4, 0x400 ;  /* 0x0000040000047882 */ /* 0x000fe20000000000 */
[----:B------:R-:W-:Y:S01]  /*3110*/  UMOV UR6, URZ ;  /* 0x000000ff00067c82 */ /* 0x000fe20008000000 */
[----:B------:R-:W-:-:S12]  /*3120*/  ULEA UR37, UR37, UR4, 0x18 ;  /* 0x0000000425257291 */ /* 0x000fd8000f8ec0ff */
.L_x_64:
[----:B------:R-:W-:Y:S02]  /*3130*/  LEA R0, R3, UR37, 0x3 ;  /* 0x0000002503007c11 */ /* 0x000fe4000f8e18ff */
[----:B------:R-:W-:-:S03]  /*3140*/  SHF.L.U32 R4, R8, 0x1f, RZ ;  /* 0x0000001f08047819 */ /* 0x000fc600000006ff */
[----:B------:R-:W-:Y:S01]  /*3150*/  VIADD R5, R0, 0x1c0 ;  /* 0x000001c000057836 */ /* 0x000fe20000000000 */
[----:B------:R-:W1:Y:S02]  /*3160*/  SYNCS.PHASECHK.TRANS64.TRYWAIT P0, [R0+URZ+0x1b0], R4 ;  /* 0x0001b004000075a7 */ /* 0x000e6400080011ff */
[----:B-1----:R-:W-:Y:S05]  /*3170*/  @!P0 BRA `(.L_x_61) ;  /* 0x0000008000cc8947 */ /* 0x002fea0003800000 */
.L_x_271:
[----:B------:R-:W-:Y:S01]  /*3180*/  ULEA UR5, UR6, UR37, 0x3 ;  /* 0x0000002506057291 */ /* 0x000fe2000f8e18ff */
[----:B-1----:R-:W-:Y:S01]  /*3190*/  PRMT R0, RZ, 0x654, R5 ;  /* 0x00000654ff007816 */ /* 0x002fe20000000005 */
[----:B------:R-:W-:Y:S01]  /*31a0*/  @!P2 IMAD.MOV.U32 R4, RZ, RZ, 0x10 ;  /* 0x00000010ff04a424 */ /* 0x000fe200078e00ff */
[----:B------:R-:W-:Y:S01]  /*31b0*/  SHF.L.U32 R5, R12, 0x1f, RZ ;  /* 0x0000001f0c057819 */ /* 0x000fe200000006ff */
[----:B------:R-:W-:Y:S01]  /*31c0*/  UIADD3 UR4, UPT, UPT, UR5, 0x150, URZ ;  /* 0x0000015005047890 */ /* 0x000fe2000fffe0ff */
[----:B------:R1:W-:Y:S05]  /*31d0*/  SYNCS.ARRIVE.TRANS64.RED.A1T0 RZ, [R0+URZ], RZ ;  /* 0x000000ff00ff79a7 */ /* 0x0003ea00081004ff */
[----:B------:R-:W-:Y:S01]  /*31e0*/  IMAD.U32 R6, RZ, RZ, UR4 ;  /* 0x00000004ff067e24 */ /* 0x000fe2000f8e00ff */
[----:B------:R-:W2:Y:S04]  /*31f0*/  SYNCS.PHASECHK.TRANS64.TRYWAIT P0, [UR5+0x160], R5 ;  /* 0x00016005ff0075a7 */ /* 0x000ea80008001105 */
[----:B------:R-:W-:Y:S01]  /*3200*/  PRMT R6, R10, 0x654, R6 ;  /* 0x000006540a067816 */ /* 0x000fe20000000006 */
[----:B-12---:R-:W-:Y:S06]  /*3210*/  @!P0 BRA `(.L_x_62) ;  /* 0x0000008000b88947 */ /* 0x006fec0003800000 */
.L_x_273:
[----:B------:R-:W-:Y:S01]  /*3220*/  ULEA UR4, UR6, UR37, 0x4 ;  /* 0x0000002506047291 */ /* 0x000fe2000f8e20ff */
[----:B------:R-:W-:Y:S01]  /*3230*/  SEL R2, R6, R2, !P2 ;  /* 0x0000000206027207 */ /* 0x000fe20005000000 */
[----:B------:R-:W-:Y:S01]  /*3240*/  UIADD3 UR5, UPT, UPT, UR5, 0x150, URZ ;  /* 0x0000015005057890 */ /* 0x000fe2000fffe0ff */
[----:B-1----:R-:W-:Y:S01]  /*3250*/  LEA R0, R11, UR37, 0x3 ;  /* 0x000000250b007c11 */ /* 0x002fe2000f8e18ff */
[----:B------:R-:W-:Y:S01]  /*3260*/  UIADD3 UR4, UPT, UPT, UR4, 0x1e0, URZ ;  /* 0x000001e004047890 */ /* 0x000fe2000fffe0ff */
[----:B------:R1:W-:Y:S01]  /*3270*/  @!P2 SYNCS.ARRIVE.TRANS64.RED RZ, [R2+URZ], R4 ;  /* 0x0000000402ffa9a7 */ /* 0x0003e200080004ff */
[----:B------:R-:W-:Y:S01]  /*3280*/  UIADD3 UR6, UPT, UPT, UR6, 0x1, URZ ;  /* 0x0000000106067890 */ /* 0x000fe2000fffe0ff */
[----:B------:R-:W-:-:S03]  /*3290*/  VIADD R3, R3, 0x1 ;  /* 0x0000000103037836 */ /* 0x000fc60000000000 */
[----:B------:R-:W-:Y:S02]  /*32a0*/  UISETP.NE.AND UP0, UPT, UR6, 0x2, UPT ;  /* 0x000000020600788c */ /* 0x000fe4000bf05270 */
[----:B------:R-:W-:Y:S01]  /*32b0*/  ISETP.NE.AND P0, PT, R3, 0x2, PT ;  /* 0x000000020300780c */ /* 0x000fe20003f05270 */
[----:B------:R-:W-:Y:S06]  /*32c0*/  UGETNEXTWORKID.BROADCAST [UR4], [UR5] ;  /* 0x00000000040073ca */ /* 0x000fec0008000100 */
[----:B------:R-:W-:Y:S02]  /*32d0*/  USEL UR4, URZ, 0x1, UP0 ;  /* 0x00000001ff047887 */ /* 0x000fe40008000000 */
[----:B------:R-:W-:-:S04]  /*32e0*/  USEL UR6, UR6, URZ, UP0 ;  /* 0x000000ff06067287 */ /* 0x000fc80008000000 */
[----:B------:R-:W-:Y:S02]  /*32f0*/  LOP3.LUT R12, R12, UR4, RZ, 0x3c, !PT ;  /* 0x000000040c0c7c12 */ /* 0x000fe4000f8e3cff */
[----:B-1----:R-:W-:-:S04]  /*3300*/  SHF.L.U32 R4, R9, 0x1f, RZ ;  /* 0x0000001f09047819 */ /* 0x002fc800000006ff */
[----:B------:R-:W1:Y:S02]  /*3310*/  SYNCS.PHASECHK.TRANS64.TRYWAIT P1, [R0+URZ+0x150], R4 ;  /* 0x00015004000075a7 */ /* 0x000e6400080211ff */
[----:B-1----:R-:W-:Y:S05]  /*3320*/  @!P1 BRA `(.L_x_63) ;  /* 0x00000080008c9947 */ /* 0x002fea0003800000 */
.L_x_274:
[----:B-1----:R-:W-:Y:S01]  /*3330*/  LEA R4, R11, UR37, 0x4 ;  /* 0x000000250b047c11 */ /* 0x002fe2000f8e20ff */
[----:B------:R-:W-:Y:S01]  /*3340*/  VIADD R0, R0, 0x160 ;  /* 0x0000016000007836 */ /* 0x000fe20000000000 */
[----:B------:R-:W-:Y:S01]  /*3350*/  SEL R3, R3, RZ, P0 ;  /* 0x000000ff03037207 */ /* 0x000fe20000000000 */
[----:B------:R-:W-:-:S03]  /*3360*/  VIADD R11, R11, 0x1 ;  /* 0x000000010b0b7836 */ /* 0x000fc60000000000 */
[----:B------:R-:W1:Y:S01]  /*3370*/  LDS.128 R4, [R4+0x1e0] ;  /* 0x0001e00004047984 */ /* 0x000e620000000c00 */
[----:B------:R-:W-:Y:S02]  /*3380*/  PRMT R0, RZ, 0x654, R0 ;  /* 0x00000654ff007816 */ /* 0x000fe40000000000 */
[C---:B------:R-:W-:Y:S01]  /*3390*/  ISETP.NE.AND P1, PT, R11.reuse, 0x2, PT ;  /* 0x000000020b00780c */ /* 0x040fe20003f25270 */
[----:B------:R-:W-:Y:S01]  /*33a0*/  @!PT LDS RZ, [RZ] ;  /* 0x00000000fffff984 */ /* 0x000fe20000000800 */
[----:B------:R-:W-:Y:S01]  /*33b0*/  @!PT LDS RZ, [RZ] ;  /* 0x00000000fffff984 */ /* 0x000fe20000000800 */
[----:B------:R-:W-:Y:S01]  /*33c0*/  @!PT LDS RZ, [RZ] ;  /* 0x00000000fffff984 */ /* 0x000fe20000000800 */
[----:B------:R-:W-:Y:S01]  /*33d0*/  @!PT LDS RZ, [RZ] ;  /* 0x00000000fffff984 */ /* 0x000fe20000000800 */
[----:B------:R2:W-:Y:S06]  /*33e0*/  MEMBAR.ALL.CTA ;  /* 0x0000000000007992 */ /* 0x0005ec0000008000 */
[----:B--2---:R-:W2:Y:S01]  /*33f0*/  FENCE.VIEW.ASYNC.S ;  /* 0x00000000000073c6 */ /* 0x004ea20000000000 */
[----:B------:R-:W-:Y:S01]  /*3400*/  SEL R11, R11, RZ, P1 ;  /* 0x000000ff0b0b7207 */ /* 0x000fe20000800000 */
[----:B--2---:R2:W-:Y:S01]  /*3410*/  SYNCS.ARRIVE.TRANS64.RED.A1T0 RZ, [R0+URZ], RZ ;  /* 0x000000ff00ff79a7 */ /* 0x0045e200081004ff */
[----:B-1----:R-:W-:-:S02]  /*3420*/  LOP3.LUT P3, RZ, R6, 0x1, RZ, 0xc0, !PT ;  /* 0x0000000106ff7812 */ /* 0x002fc4000786c0ff */
[----:B------:R-:W-:-:S04]  /*3430*/  SEL R4, RZ, 0x1, P1 ;  /* 0x00000001ff047807 */ /* 0x000fc80000800000 */
[----:B------:R-:W-:Y:S02]  /*3440*/  LOP3.LUT R9, R9, R4, RZ, 0x3c, !PT ;  /* 0x0000000409097212 */ /* 0x000fe400078e3cff */
[----:B--2---:R-:W-:-:S04]  /*3450*/  SEL R0, RZ, 0x1, P0 ;  /* 0x00000001ff007807 */ /* 0x004fc80000000000 */
[----:B------:R-:W-:Y:S01]  /*3460*/  LOP3.LUT R8, R8, R0, RZ, 0x3c, !PT ;  /* 0x0000000008087212 */ /* 0x000fe200078e3cff */
[----:B------:R-:W-:Y:S06]  /*3470*/  @P3 BRA `(.L_x_64) ;  /* 0xfffffffc002c3947 */ /* 0x000fec000383ffff */
[----:B------:R-:W-:Y:S01]  /*3480*/  ULEA UR5, UR6, UR37, 0x3 ;  /* 0x0000002506057291 */ /* 0x000fe2000f8e18ff */
[----:B------:R-:W-:-:S08]  /*3490*/  SHF.L.U32 R2, R12, 0x1f, RZ ;  /* 0x0000001f0c027819 */ /* 0x000fd000000006ff */
[----:B------:R-:W1:Y:S02]  /*34a0*/  SYNCS.PHASECHK.TRANS64 P0, [UR5+0x160], R2 ;  /* 0x00016002ff0075a7 */ /* 0x000e640008001005 */
[----:B-1----:R-:W-:Y:S05]  /*34b0*/  @P0 BRA `(.L_x_65) ;  /* 0x0000000000080947 */ /* 0x002fea0003800000 */
[----:B------:R-:W1:Y:S02]  /*34c0*/  SYNCS.PHASECHK.TRANS64.TRYWAIT P0, [UR5+0x160], R2 ;  /* 0x00016002ff0075a7 */ /* 0x000e640008001105 */
[----:B-1----:R-:W-:Y:S05]  /*34d0*/  @!P0 BRA `(.L_x_66) ;  /* 0x0000008000348947 */ /* 0x002fea0003800000 */
.L_x_65:
[----:B------:R-:W-:-:S04]  /*34e0*/  UIADD3 UR4, UPT, UPT, UR6, 0x1, URZ ;  /* 0x0000000106047890 */ /* 0x000fc8000fffe0ff */
[----:B------:R-:W-:-:S04]  /*34f0*/  UISETP.NE.AND UP0, UPT, UR4, 0x2, UPT ;  /* 0x000000020400788c */ /* 0x000fc8000bf05270 */
[----:B------:R-:W-:Y:S02]  /*3500*/  USEL UR7, URZ, 0x1, UP0 ;  /* 0x00000001ff077887 */ /* 0x000fe40008000000 */
[----:B------:R-:W-:-:S04]  /*3510*/  USEL UR4, UR4, URZ, UP0 ;  /* 0x000000ff04047287 */ /* 0x000fc80008000000 */
[----:B------:R-:W-:Y:S01]  /*3520*/  ULEA UR4, UR4, UR37, 0x3 ;  /* 0x0000002504047291 */ /* 0x000fe2000f8e18ff */
[----:B-1----:R-:W-:-:S04]  /*3530*/  LOP3.LUT R2, R12, UR7, RZ, 0x3c, !PT ;  /* 0x000000070c027c12 */ /* 0x002fc8000f8e3cff */
[----:B------:R-:W-:-:S04]  /*3540*/  SHF.L.U32 R0, R2, 0x1f, RZ ;  /* 0x0000001f02007819 */ /* 0x000fc800000006ff */
[----:B------:R-:W1:Y:S02]  /*3550*/  SYNCS.PHASECHK.TRANS64 P0, [UR4+0x160], R0 ;  /* 0x00016000ff0075a7 */ /* 0x000e640008001004 */
[----:B-1----:R-:W-:Y:S05]  /*3560*/  @P0 EXIT ;  /* 0x000000000000094d */ /* 0x002fea0003800000 */
[----:B------:R-:W-:Y:S02]  /*3570*/  SHF.L.U32 R2, R2, 0x1f, RZ ;  /* 0x0000001f02027819 */ /* 0x000fe400000006ff */
[----:B------:R-:W-:-:S07]  /*3580*/  MOV R0, UR4 ;  /* 0x0000000400007c02 */ /* 0x000fce0008000f00 */
.L_x_67:
[----:B-1----:R1:W2:Y:S02]  /*3590*/  SYNCS.PHASECHK.TRANS64.TRYWAIT P0, [R0+URZ+0x160], R2 ;  /* 0x00016002000075a7 */ /* 0x0022a400080011ff */
[----:B--2---:R-:W-:Y:S05]  /*35a0*/  @!P0 NANOSLEEP.SYNCS 0x989680 ;  /* 0x009896800000895d */ /* 0x004fea0003900000 */
[----:B------:R-:W2:Y:S02]  /*35b0*/  @!P0 SYNCS.PHASECHK.TRANS64 P0, [R0+URZ+0x160], R2 ;  /* 0x00016002000085a7 */ /* 0x000ea400080010ff */
[----:B--2---:R-:W-:Y:S05]  /*35c0*/  @P0 EXIT ;  /* 0x000000000000094d */ /* 0x004fea0003800000 */
[----:B------:R-:W-:Y:S05]  /*35d0*/  BRA `(.L_x_67) ;  /* 0xfffffffc00ec7947 */ /* 0x000fea000383ffff */
.L_x_60:
[----:B------:R-:W-:Y:S05]  /*35e0*/  BRA.U UP4, `(.L_x_68) ;  /* 0x0000001104a07547 */ /* 0x000fea000b800000 */
[----:B------:R-:W-:Y:S01]  /*35f0*/  UMOV UR6, 0x40 ;  /* 0x0000004000067882 */ /* 0x000fe20000000000 */
[----:B------:R-:W-:Y:S01]  /*3600*/  NOP ;  /* 0x0000000000007918 */ /* 0x000fe20000000000 */
[----:B------:R-:W-:Y:S01]  /*3610*/  ULEA UR6, UR37, UR6, 0x18 ;  /* 0x0000000625067291 */ /* 0x000fe2000f8ec0ff */
[----:B------:R-:W-:Y:S02]  /*3620*/  UMOV UR7, 0x400 ;  /* 0x0000040000077882 */ /* 0x000fe40000000000 */
[----:B------:R-:W-:-:S06]  /*3630*/  ULEA UR37, UR37, UR7, 0x18 ;  /* 0x0000000725257291 */ /* 0x000fcc000f8ec0ff */
[----:B------:R-:W1:Y:S02]  /*3640*/  LDS.U8 R2, [UR6+0x1c] ;  /* 0x00001c06ff027984 */ /* 0x000e640008000000 */
[----:B-1----:R-:W-:-:S13]  /*3650*/  ISETP.NE.AND P0, PT, R2, RZ, PT ;  /* 0x000000ff0200720c */ /* 0x002fda0003f05270 */
[----:B------:R-:W-:Y:S05]  /*3660*/  @P0 BRA `(.L_x_69) ;  /* 0x0000000400080947 */ /* 0x000fea0003800000 */
[----:B------:R-:W-:Y:S02]  /*3670*/  UISETP.NE.U32.AND UP0, UPT, UR5, 0x1, UPT ;  /* 0x000000010500788c */ /* 0x000fe4000bf05070 */
[----:B------:R-:W-:-:S07]  /*3680*/  UIADD3 UR8, UPT, UPT, UR6, 0x8, URZ ;  /* 0x0000000806087890 */ /* 0x000fce000fffe0ff */
[----:B------:R-:W-:Y:S05]  /*3690*/  BRA.U !UP0, `(.L_x_70) ;  /* 0x00000001089c7547 */ /* 0x000fea000b800000 */
[----:B------:R-:W-:Y:S01]  /*36a0*/  ELECT P0, URZ, PT ;  /* 0x0000000000ff782f */ /* 0x000fe20003800000 */
[----:B------:R-:W-:-:S12]  /*36b0*/  BSSY B0, `(.L_x_70) ;  /* 0x0000025000007945 */ /* 0x000fd80003800000 */
[----:B------:R-:W-:Y:S05]  /*36c0*/  @!P0 BRA `(.L_x_71) ;  /* 0x00000000008c8947 */ /* 0x000fea0003800000 */
[----:B------:R-:W-:-:S05]  /*36d0*/  UMOV UR7, 0x10 ;  /* 0x0000001000077882 */ /* 0x000fca0000000000 */
[----:B------:R-:W-:Y:S04]  /*36e0*/  DEPBAR.LE SB1, 0x36 ;  /* 0x00009d800000791a */ /* 0x000fe80000000000 */
[----:B------:R-:W1:Y:S02]  /*36f0*/  UTCATOMSWS.2CTA.FIND_AND_SET.ALIGN UP1, UR7, UR7 ;  /* 0x00000007000775e3 */ /* 0x000e640008220800 */
[----:B-1----:R-:W-:Y:S01]  /*3700*/  MOV R10, UR7 ;  /* 0x00000007000a7c02 */ /* 0x002fe20008000f00 */
[----:B------:R-:W-:Y:S06]  /*3710*/  BRA.U UP1, `(.L_x_72) ;  /* 0x0000000101187547 */ /* 0x000fec000b800000 */
.L_x_73:
[----:B------:R-:W-:Y:S05]  /*3720*/  NANOSLEEP 0x64 ;  /* 0x000000640000795d */ /* 0x000fea0003800000 */
[----:B------:R-:W-:-:S05]  /*3730*/  UMOV UR7, 0x10 ;  /* 0x0000001000077882 */ /* 0x000fca0000000000 */
[----:B------:R-:W-:Y:S04]  /*3740*/  DEPBAR.LE SB1, 0x36 ;  /* 0x00009d800000791a */ /* 0x000fe80000000000 */
[----:B------:R-:W1:Y:S02]  /*3750*/  UTCATOMSWS.2CTA.FIND_AND_SET.ALIGN UP1, UR7, UR7 ;  /* 0x00000007000775e3 */ /* 0x000e640008220800 */
[----:B-1----:R-:W-:Y:S01]  /*3760*/  MOV R10, UR7 ;  /* 0x00000007000a7c02 */ /* 0x002fe20008000f00 */
[----:B------:R-:W-:Y:S05]  /*3770*/  BRA.U !UP1, `(.L_x_73) ;  /* 0xfffffffd09e87547 */ /* 0x000fea000b83ffff */
.L_x_72:
[----:B------:R-:W1:Y:S01]  /*3780*/  LDS R5, [UR6+0x10] ;  /* 0x00001006ff057984 */ /* 0x000e620008000800 */
[----:B------:R-:W-:Y:S01]  /*3790*/  IMAD.U32 R3, RZ, RZ, UR37 ;  /* 0x00000025ff037e24 */ /* 0x000fe2000f8e00ff */
[----:B------:R-:W-:-:S03]  /*37a0*/  MOV R2, UR4 ;  /* 0x0000000400027c02 */ /* 0x000fc60008000f00 */
[----:B------:R-:W-:Y:S01]  /*37b0*/  VIADD R3, R3, 0x200 ;  /* 0x0000020003037836 */ /* 0x000fe20000000000 */
[----:B-1----:R-:W-:-:S04]  /*37c0*/  SHF.L.U32 R5, R5, 0x1f, RZ ;  /* 0x0000001f05057819 */ /* 0x002fc800000006ff */
[----:B------:R-:W1:Y:S02]  /*37d0*/  SYNCS.PHASECHK.TRANS64.TRYWAIT P0, [UR6+0x8], R5 ;  /* 0x00000805ff0075a7 */ /* 0x000e640008001106 */
[----:B-1----:R-:W-:Y:S05]  /*37e0*/  @P0 BRA `(.L_x_74) ;  /* 0x0000000000080947 */ /* 0x002fea0003800000 */
[----:B------:R-:W1:Y:S02]  /*37f0*/  SYNCS.PHASECHK.TRANS64.TRYWAIT P0, [UR6+0x8], R5 ;  /* 0x00000805ff0075a7 */ /* 0x000e640008001106 */
[----:B-1----:R-:W-:Y:S05]  /*3800*/  @!P0 BRA `(.L_x_75) ;  /* 0x0000007c00808947 */ /* 0x002fea0003800000 */
.L_x_74:
[----:B-1----:R-:W-:Y:S01]  /*3810*/  HFMA2 R4, -RZ, RZ, 0, 5.9604644775390625e-08 ;  /* 0x00000001ff047431 */ /* 0x002fe200000001ff */
[----:B------:R-:W-:Y:S01]  /*3820*/  UPRMT UR7, UR4, 0x654, UR8 ;  /* 0x0000065404077896 */ /* 0x000fe20008000008 */
[----:B------:R-:W-:Y:S01]  /*3830*/  IMAD.MOV.U32 R7, RZ, RZ, 0xffff ;  /* 0x0000ffffff077424 */ /* 0x000fe200078e00ff */
[----:B------:R-:W-:Y:S01]  /*3840*/  PRMT R2, R2, 0x654, R3 ;  /* 0x0000065402027816 */ /* 0x000fe20000000003 */
[----:B------:R-:W-:Y:S02]  /*3850*/  IMAD.MOV.U32 R5, RZ, RZ, 0x4 ;  /* 0x00000004ff057424 */ /* 0x000fe400078e00ff */
[----:B------:R-:W-:Y:S01]  /*3860*/  IMAD.SHL.U32 R9, R10, 0x20, RZ ;  /* 0x000000200a097824 */ /* 0x000fe200078e00ff */
[----:B------:R-:W-:Y:S02]  /*3870*/  MOV R3, UR7 ;  /* 0x0000000700037c02 */ /* 0x000fe40008000f00 */
[-C--:B------:R-:W-:Y:S01]  /*3880*/  SHF.L.U32 R7, R7, R10.reuse, RZ ;  /* 0x0000000a07077219 */ /* 0x080fe200000006ff */
[----:B------:R1:W-:Y:S01]  /*3890*/  SYNCS.ARRIVE.TRANS64.RED RZ, [UR7], R5 ;  /* 0x00000005ffff79a7 */ /* 0x0003e20008000407 */
[----:B------:R-:W-:Y:S01]  /*38a0*/  SHF.L.U32 R6, R4, R10, RZ ;  /* 0x0000000a04067219 */ /* 0x000fe200000006ff */
[----:B------:R1:W-:Y:S04]  /*38b0*/  STS [UR37+0x200], R9 ;  /* 0x00020009ff007988 */ /* 0x0003e80008000825 */
[----:B------:R1:W-:Y:S04]  /*38c0*/  STAS [R2.64], R10 ;  /* 0x0000000a02007dbd */ /* 0x0003e8000c0008ff */
[----:B------:R1:W-:Y:S04]  /*38d0*/  ATOMS.OR RZ, [UR6+0x14], R7 ;  /* 0x00001407ffff798c */ /* 0x0003e8000b000006 */
[----:B------:R1:W-:Y:S04]  /*38e0*/  ATOMS.OR RZ, [UR6+0x18], R6 ;  /* 0x00001806ffff798c */ /* 0x0003e8000b000006 */
[----:B------:R1:W-:Y:S02]  /*38f0*/  ATOMS.XOR RZ, [UR6+0x10], R4 ;  /* 0x00001004ffff798c */ /* 0x0003e4000b800006 */
.L_x_71:
[----:B------:R-:W-:Y:S05]  /*3900*/  BSYNC B0 ;  /* 0x0000000000007941 */ /* 0x000fea0003800000 */
.L_x_70:
[----:B------:R-:W-:Y:S05]  /*3910*/  BRA.U UP0, `(.L_x_76) ;  /* 0x00000001006c7547 */ /* 0x000fea000b800000 */
[----:B------:R-:W-:-:S03]  /*3920*/  UMOV UR7, 0xffffffff ;  /* 0xffffffff00077882 */ /* 0x000fc60000000000 */
[----:B------:R-:W-:Y:S05]  /*3930*/  BRA.DIV UR7, `(.L_x_77) ;  /* 0x0000007e074c7947 */ /* 0x000fea000b800000 */
[----:B------:R-:W-:-:S13]  /*3940*/  ELECT P6, URZ, PT ;  /* 0x0000000000ff782f */ /* 0x000fda00038c0000 */
.L_x_278:
[----:B------:R-:W-:Y:S05]  /*3950*/  @!P6 BRA `(.L_x_76) ;  /* 0x00000000005ce947 */ /* 0x000fea0003800000 */
[----:B-1----:R-:W1:Y:S02]  /*3960*/  LDS R3, [UR6+0x10] ;  /* 0x00001006ff037984 */ /* 0x002e640008000800 */
[----:B-1----:R-:W-:-:S04]  /*3970*/  SHF.L.U32 R3, R3, 0x1f, RZ ;  /* 0x0000001f03037819 */ /* 0x002fc800000006ff */
[----:B------:R-:W1:Y:S02]  /*3980*/  SYNCS.PHASECHK.TRANS64.TRYWAIT P0, [UR6+0x8], R3 ;  /* 0x00000803ff0075a7 */ /* 0x000e640008001106 */
[----:B-1----:R-:W-:Y:S05]  /*3990*/  @P0 BRA `(.L_x_78) ;  /* 0x0000000000080947 */ /* 0x002fea0003800000 */
[----:B------:R-:W1:Y:S02]  /*39a0*/  SYNCS.PHASECHK.TRANS64.TRYWAIT P0, [UR6+0x8], R3 ;  /* 0x00000803ff0075a7 */ /* 0x000e640008001106 */
[----:B-1----:R-:W-:Y:S05]  /*39b0*/  @!P0 BRA `(.L_x_79) ;  /* 0x0000007c004c8947 */ /* 0x002fea0003800000 */
.L_x_78:
[----:B------:R-:W2:Y:S01]  /*39c0*/  LDS R5, [UR37+0x200] ;  /* 0x00020025ff057984 */ /* 0x000ea20008000800 */
[----:B-1----:R-:W-:Y:S02]  /*39d0*/  HFMA2 R2, -RZ, RZ, 0, 5.9604644775390625e-08 ;  /* 0x00000001ff027431 */ /* 0x002fe400000001ff */
[----:B------:R-:W-:Y:S01]  /*39e0*/  IMAD.MOV.U32 R3, RZ, RZ, 0xffff ;  /* 0x0000ffffff037424 */ /* 0x000fe200078e00ff */
[----:B------:R-:W-:Y:S01]  /*39f0*/  UPRMT UR7, UR4, 0x654, UR8 ;  /* 0x0000065404077896 */ /* 0x000fe20008000008 */
[----:B--2---:R-:W-:-:S03]  /*3a00*/  IMAD.SHL.U32 R4, R5, 0x20, RZ ;  /* 0x0000002005047824 */ /* 0x004fc600078e00ff */
[-C--:B------:R-:W-:Y:S02]  /*3a10*/  SHF.L.U32 R3, R3, R5.reuse, RZ ;  /* 0x0000000503037219 */ /* 0x080fe400000006ff */
[----:B------:R-:W-:Y:S01]  /*3a20*/  SHF.L.U32 R5, R2, R5, RZ ;  /* 0x0000000502057219 */ /* 0x000fe200000006ff */
[----:B------:R2:W-:Y:S04]  /*3a30*/  STS [UR37+0x200], R4 ;  /* 0x00020004ff007988 */ /* 0x0005e80008000825 */
[----:B------:R2:W-:Y:S04]  /*3a40*/  ATOMS.OR RZ, [UR6+0x14], R3 ;  /* 0x00001403ffff798c */ /* 0x0005e8000b000006 */
[----:B------:R2:W-:Y:S01]  /*3a50*/  ATOMS.OR RZ, [UR6+0x18], R5 ;  /* 0x00001805ffff798c */ /* 0x0005e2000b000006 */
[----:B------:R-:W-:Y:S03]  /*3a60*/  SYNCS.ARRIVE.TRANS64.RED.A1T0 RZ, [UR7], RZ ;  /* 0x000000ffffff79a7 */ /* 0x000fe60008100407 */
[----:B------:R2:W-:Y:S01]  /*3a70*/  ATOMS.XOR RZ, [UR6+0x10], R2 ;  /* 0x00001002ffff798c */ /* 0x0005e2000b800006 */
[----:B------:R-:W-:Y:S05]  /*3a80*/  BRA `(.L_x_76) ;  /* 0x0000000000107947 */ /* 0x000fea0003800000 */
.L_x_69:
[----:B------:R-:W-:-:S05]  /*3a90*/  MOV R2, 0xffffffff ;  /* 0xffffffff00027802 */ /* 0x000fca0000000f00 */
[----:B------:R1:W-:Y:S02]  /*3aa0*/  STS [UR37+0x200], R2 ;  /* 0x00020002ff007988 */ /* 0x0003e40008000825 */
[----:B-1----:R-:W-:Y:S02]  /*3ab0*/  MOV R2, 0x3ad0 ;  /* 0x00003ad000027802 */ /* 0x002fe40000000f00 */
[----:B-----5:R-:W-:Y:S05]  /*3ac0*/  CALL.REL.NOINC `($__internal_1_$__cuda_sm10x_tcgen05_guardrail_trap_phase_invalid_during_alloc) ;  /* 0x0000008000e07944 */ /* 0x020fea0003c00000 */
.L_x_76:
[----:B------:R-:W-:Y:S05]  /*3ad0*/  WARPSYNC.ALL ;  /* 0x0000000000007948 */ /* 0x000fea0003800000 */
[----:B------:R-:W3:Y:S01]  /*3ae0*/  S2UR UR8, SR_CgaCtaId ;  /* 0x00000000000879c3 */ /* 0x000ee20000008800 */
[----:B------:R-:W-:Y:S01]  /*3af0*/  UMOV UR6, 0x400 ;  /* 0x0000040000067882 */ /* 0x000fe20000000000 */
[----:B------:R-:W-:-:S06]  /*3b00*/  NOP ;  /* 0x0000000000007918 */ /* 0x000fcc0000000000 */
[----:B------:R-:W-:Y:S06]  /*3b10*/  BAR.ARV 0x6, 0xa0 ;  /* 0x0182800000007b1d */ /* 0x000fec0000002000 */
[----:B------:R-:W-:Y:S01]  /*3b20*/  LOP3.LUT R0, R0, 0xffff, RZ, 0xc0, !PT ;  /* 0x0000ffff00007812 */ /* 0x000fe200078ec0ff */
[----:B-1----:R-:W-:Y:S01]  /*3b30*/  IMAD.MOV.U32 R9, RZ, RZ, 0x1 ;  /* 0x00000001ff097424 */ /* 0x002fe200078e00ff */
[----:B------:R-:W-:Y:S01]  /*3b40*/  LOP3.LUT R8, R8, 0xffff, RZ, 0xc0, !PT ;  /* 0x0000ffff08087812 */ /* 0x000fe200078ec0ff */
[----:B------:R-:W-:Y:S01]  /*3b50*/  UMOV UR22, URZ ;  /* 0x000000ff00167c82 */ /* 0x000fe20008000000 */
[----:B------:R-:W-:Y:S01]  /*3b60*/  R2UR UR12, R0 ;  /* 0x00000000000c72ca */ /* 0x000fe200000e0000 */
[----:B------:R-:W-:Y:S01]  /*3b70*/  UMOV UR21, URZ ;  /* 0x000000ff00157c82 */ /* 0x000fe20008000000 */
[----:B------:R-:W-:Y:S01]  /*3b80*/  R2UR UR13, R8 ;  /* 0x00000000080d72ca */ /* 0x000fe200000e0000 */
[----:B------:R-:W-:Y:S01]  /*3b90*/  IMAD.MOV.U32 R8, RZ, RZ, RZ ;  /* 0x000000ffff087224 */ /* 0x000fe200078e00ff */
[----:B------:R-:W-:Y:S01]  /*3ba0*/  UMOV UR20, URZ ;  /* 0x000000ff00147c82 */ /* 0x000fe20008000000 */
[----:B------:R-:W-:-:S02]  /*3bb0*/  UISETP.NE.AND UP2, UPT, UR5, URZ, UPT ;  /* 0x000000ff0500728c */ /* 0x000fc4000bf45270 */
[----:B---3--:R-:W-:Y:S01]  /*3bc0*/  ULEA UR8, UR8, UR6, 0x18 ;  /* 0x0000000608087291 */ /* 0x008fe2000f8ec0ff */
[----:B------:R-:W1:Y:S03]  /*3bd0*/  LDCU UR6, c[0x0][0x38c] ;  /* 0x00007180ff0677ac */ /* 0x000e660008000800 */
[----:B------:R-:W-:Y:S02]  /*3be0*/  UIADD3 UR14, UPT, UPT, UR8, 0x6400, URZ ;  /* 0x00006400080e7890 */ /* 0x000fe4000fffe0ff */
[----:B------:R-:W-:-:S03]  /*3bf0*/  UIADD3 UR15, UPT, UPT, UR8, 0x16400, URZ ;  /* 0x00016400080f7890 */ /* 0x000fc6000fffe0ff */
[----:B--2---:R-:W2:Y:S01]  /*3c00*/  LDS R2, [UR8+0x200] ;  /* 0x00020008ff027984 */ /* 0x004ea20008000800 */
[----:B------:R-:W-:Y:S02]  /*3c10*/  USHF.R.U32.HI UR14, URZ, 0x4, UR14 ;  /* 0x00000004ff0e7899 */ /* 0x000fe4000801160e */
[----:B------:R-:W-:Y:S02]  /*3c20*/  USHF.R.U32.HI UR15, URZ, 0x4, UR15 ;  /* 0x00000004ff0f7899 */ /* 0x000fe4000801160f */
[----:B------:R-:W-:Y:S02]  /*3c30*/  ULOP3.LUT UR14, UR14, 0x3fff, URZ, 0xc0, !UPT ;  /* 0x00003fff0e0e7892 */ /* 0x000fe4000f8ec0ff */
[----:B------:R-:W-:Y:S02]  /*3c40*/  ULOP3.LUT UR15, UR15, 0x3fff, URZ, 0xc0, !UPT ;  /* 0x00003fff0f0f7892 */ /* 0x000fe4000f8ec0ff */
[----:B------:R-:W-:Y:S02]  /*3c50*/  ULOP3.LUT UR14, UR14, 0x10000, URZ, 0xfc, !UPT ;  /* 0x000100000e0e7892 */ /* 0x000fe4000f8efcff */
[----:B-1----:R-:W-:-:S02]  /*3c60*/  UIADD3 UR6, UPT, UPT, UR6, 0x3f, URZ ;  /* 0x0000003f06067890 */ /* 0x002fc4000fffe0ff */
[----:B------:R-:W-:Y:S02]  /*3c70*/  ULOP3.LUT UR15, UR15, 0x10000, URZ, 0xfc, !UPT ;  /* 0x000100000f0f7892 */ /* 0x000fe4000f8efcff */
[----:B------:R-:W-:Y:S01]  /*3c80*/  USHF.R.S32.HI UR7, URZ, 0x1f, UR6 ;  /* 0x0000001fff077899 */ /* 0x000fe20008011406 */
[----:B------:R-:W-:Y:S01]  /*3c90*/  UMOV UR28, 0x0 ;  /* 0x00000000001c7882 */ /* 0x000fe20000000000 */
[----:B------:R-:W-:Y:S02]  /*3ca0*/  UMOV UR29, 0x8400010 ;  /* 0x08400010001d7882 */ /* 0x000fe40000000000 */
[----:B------:R-:W-:Y:S01]  /*3cb0*/  ULEA.HI UR7, UR7, UR6, URZ, 0x6 ;  /* 0x0000000607077291 */ /* 0x000fe2000f8f30ff */
[----:B------:R-:W-:Y:S01]  /*3cc0*/  UMOV UR26, 0x0 ;  /* 0x00000000001a7882 */ /* 0x000fe20000000000 */
[----:B------:R-:W-:Y:S02]  /*3cd0*/  UMOV UR27, 0x8400010 ;  /* 0x08400010001b7882 */ /* 0x000fe40000000000 */
[----:B------:R-:W-:-:S04]  /*3ce0*/  USHF.R.S32.HI UR7, URZ, 0x6, UR7 ;  /* 0x00000006ff077899 */ /* 0x000fc80008011407 */
[----:B------:R-:W-:-:S04]  /*3cf0*/  UISETP.LT.AND UP0, UPT, UR7, 0x1, UPT ;  /* 0x000000010700788c */ /* 0x000fc8000bf01270 */
[----:B------:R-:W-:Y:S01]  /*3d00*/  USEL UR23, UR7, 0x1, !UP0 ;  /* 0x0000000107177887 */ /* 0x000fe2000c000000 */
[----:B--2---:R-:W-:Y:S02]  /*3d10*/  R2UR UR24, R2 ;  /* 0x00000000021872ca */ /* 0x004fe400000e0000 */
[----:B------:R-:W-:-:S13]  /*3d20*/  CS2R R2, SRZ ;  /* 0x0000000000027805 */ /* 0x000fda000001ff00 */
.L_x_87:
[C---:B------:R-:W-:Y:S02]  /*3d30*/  LEA R0, R8.reuse, UR8, 0x3 ;  /* 0x0000000808007c11 */ /* 0x040fe4000f8e18ff */
[----:B------:R-:W-:Y:S02]  /*3d40*/  SHF.L.U32 R4, R3, 0x1f, RZ ;  /* 0x0000001f03047819 */ /* 0x000fe400000006ff */
[----:B------:R-:W-:Y:S02]  /*3d50*/  LEA R5, R8, UR8, 0x4 ;  /* 0x0000000808057c11 */ /* 0x000fe4000f8e20ff */
[----:B------:R-:W1:Y:S02]  /*3d60*/  SYNCS.PHASECHK.TRANS64.TRYWAIT P0, [R0+URZ+0x150], R4 ;  /* 0x00015004000075a7 */ /* 0x000e6400080011ff */
[----:B-1-34-:R-:W-:Y:S05]  /*3d70*/  @!P0 BRA `(.L_x_80) ;  /* 0x0000007800748947 */ /* 0x01afea0003800000 */
.L_x_279:
[----:B-1----:R-:W1:Y:S01]  /*3d80*/  LDS.128 R4, [R5+0x1e0] ;  /* 0x0001e00005047984 */ /* 0x002e620000000c00 */
[----:B------:R-:W-:Y:S02]  /*3d90*/  VIADD R0, R0, 0x160 ;  /* 0x0000016000007836 */ /* 0x000fe40000000000 */
[----:B------:R-:W-:Y:S01]  /*3da0*/  VIADD R8, R8, 0x1 ;  /* 0x0000000108087836 */ /* 0x000fe20000000000 */
[----:B------:R-:W-:Y:S01]  /*3db0*/  @!PT LDS RZ, [RZ] ;  /* 0x00000000fffff984 */ /* 0x000fe20000000800 */
[----:B------:R-:W-:Y:S01]  /*3dc0*/  @!PT LDS RZ, [RZ] ;  /* 0x00000000fffff984 */ /* 0x000fe20000000800 */
[----:B------:R-:W-:Y:S01]  /*3dd0*/  @!PT LDS RZ, [RZ] ;  /* 0x00000000fffff984 */ /* 0x000fe20000000800 */
[----:B------:R-:W-:Y:S01]  /*3de0*/  @!PT LDS RZ, [RZ] ;  /* 0x00000000fffff984 */ /* 0x000fe20000000800 */
[----:B------:R2:W-:Y:S06]  /*3df0*/  MEMBAR.ALL.CTA ;  /* 0x0000000000007992 */ /* 0x0005ec0000008000 */
[----:B--2---:R-:W2:Y:S01]  /*3e00*/  FENCE.VIEW.ASYNC.S ;  /* 0x00000000000073c6 */ /* 0x004ea20000000000 */
[----:B------:R-:W-:-:S04]  /*3e10*/  PRMT R0, RZ, 0x654, R0 ;  /* 0x00000654ff007816 */ /* 0x000fc80000000000 */
[----:B--2---:R2:W-:Y:S01]  /*3e20*/  SYNCS.ARRIVE.TRANS64.RED.A1T0 RZ, [R0+URZ], RZ ;  /* 0x000000ff00ff79a7 */ /* 0x0045e200081004ff */
[----:B-1----:R-:W-:Y:S01]  /*3e30*/  LOP3.LUT P1, RZ, R6, 0x1, RZ, 0xc0, !PT ;  /* 0x0000000106ff7812 */ /* 0x002fe2000782c0ff */
[----:B--2---:R-:W-:-:S12]  /*3e40*/  BRA.U UP2, `(.L_x_81) ;  /* 0x0000000102e07547 */ /* 0x004fd8000b800000 */
[----:B------:R-:W1:Y:S01]  /*3e50*/  LDCU UR6, c[0x0][0x38c] ;  /* 0x00007180ff0677ac */ /* 0x000e620008000800 */
[----:B------:R-:W-:Y:S02]  /*3e60*/  PLOP3.LUT P2, PT, PT, PT, PT, 0x80, 0x8 ;  /* 0x000000000008781c */ /* 0x000fe40003f4f070 */
[----:B------:R-:W-:Y:S01]  /*3e70*/  SHF.L.U32 R4, R9, 0x1f, RZ ;  /* 0x0000001f09047819 */ /* 0x000fe200000006ff */
[----:B------:R-:W-:Y:S02]  /*3e80*/  ULEA UR10, UR22, UR8, 0x3 ;  /* 0x00000008160a7291 */ /* 0x000fe4000f8e18ff */
[----:B------:R-:W-:Y:S02]  /*3e90*/  ULEA UR11, UR22, UR24, 0x7 ;  /* 0x00000018160b7291 */ /* 0x000fe4000f8e38ff */
[----:B-1----:R-:W-:-:S06]  /*3ea0*/  UISETP.GE.AND UP0, UPT, UR6, 0x1, UPT ;  /* 0x000000010600788c */ /* 0x002fcc000bf06270 */
[----:B------:R-:W-:-:S05]  /*3eb0*/  PLOP3.LUT P0, PT, PT, PT, UP0, 0x80, 0x8 ;  /* 0x000000000008781c */ /* 0x000fca0003f0f008 */
[----:B------:R-:W-:-:S08]  /*3ec0*/  @UP0 ULEA UR6, UR21, UR8, 0x3 ;  /* 0x0000000815060291 */ /* 0x000fd0000f8e18ff */
[----:B------:R-:W-:-:S04]  /*3ed0*/  @P0 SHF.L.U32 R0, R2, 0x1f, RZ ;  /* 0x0000001f02000819 */ /* 0x000fc800000006ff */
[----:B------:R1:W2:Y:S01]  /*3ee0*/  @P0 SYNCS.PHASECHK.TRANS64.TRYWAIT P2, [UR6], R0 ;  /* 0x00000000ff0005a7 */ /* 0x0002a20008041106 */
[----:B------:R-:W3:Y:S02]  /*3ef0*/  SYNCS.PHASECHK.TRANS64.TRYWAIT P0, [UR10+0x190], R4 ;  /* 0x00019004ff0075a7 */ /* 0x000ee4000800110a */
[----:B-123--:R-:W-:Y:S05]  /*3f00*/  @!P0 BRA `(.L_x_82) ;  /* 0x0000007800248947 */ /* 0x00efea0003800000 */
.L_x_281:
[----:B------:R-:W-:Y:S01]  /*3f10*/  UMOV UR19, UR20 ;  /* 0x0000001400137c82 */ /* 0x000fe20008000000 */
[----:B------:R-:W-:Y:S05]  /*3f20*/  BRA.U !UP0, `(.L_x_83) ;  /* 0x0000000108987547 */ /* 0x000fea000b800000 */
[----:B------:R-:W-:Y:S02]  /*3f30*/  UIADD3 UR19, UPT, UPT, UR23, UR20, URZ ;  /* 0x0000001417137290 */ /* 0x000fe4000fffe0ff */
[----:B------:R-:W-:Y:S01]  /*3f40*/  UPLOP3.LUT UP3, UPT, UPT, UPT, UPT, 0x40, 0x4 ;  /* 0x000000000004789c */ /* 0x000fe20003f6e870 */
[----:B------:R-:W-:Y:S01]  /*3f50*/  UMOV UR18, UR7 ;  /* 0x0000000700127c82 */ /* 0x000fe20008000000 */
[----:B------:R-:W-:-:S09]  /*3f60*/  UMOV UR17, UR21 ;  /* 0x0000001500117c82 */ /* 0x000fd20008000000 */
.L_x_86:
[----:B--2---:R-:W-:Y:S01]  /*3f70*/  ULEA UR9, UR17, UR8, 0x3 ;  /* 0x0000000811097291 */ /* 0x004fe2000f8e18ff */
[----:B---3--:R-:W-:Y:S11]  /*3f80*/  @P2 BRA `(.L_x_84) ;  /* 0x00000000000c2947 */ /* 0x008ff60003800000 */
[----:B-1----:R-:W-:Y:S04]  /*3f90*/  SHF.L.U32 R4, R2, 0x1f, RZ ;  /* 0x0000001f02047819 */ /* 0x002fe800000006ff */
[----:B------:R-:W1:Y:S02]  /*3fa0*/  SYNCS.PHASECHK.TRANS64.TRYWAIT P0, [UR9], R4 ;  /* 0x00000004ff0075a7 */ /* 0x000e640008001109 */
[----:B-1----:R-:W-:Y:S05]  /*3fb0*/  @!P0 BRA `(.L_x_85) ;  /* 0x0000007800108947 */ /* 0x002fea0003800000 */
.L_x_84:
[----:B------:R-:W-:Y:S01]  /*3fc0*/  UISETP.NE.AND UP0, UPT, UR18, 0x1, UPT ;  /* 0x000000011200788c */ /* 0x000fe2000bf05270 */
[----:B------:R-:W-:Y:S01]  /*3fd0*/  PLOP3.LUT P2, PT, PT, PT, PT, 0x80, 0x8 ;  /* 0x000000000008781c */ /* 0x000fe20003f4f070 */
[----:B------:R-:W-:Y:S02]  /*3fe0*/  UIADD3 UR21, UPT, UPT, UR17, 0x1, URZ ;  /* 0x0000000111157890 */ /* 0x000fe4000fffe0ff */
[----:B------:R-:W-:Y:S02]  /*3ff0*/  ULEA UR30, UR17, UR15, 0x9 ;  /* 0x0000000f111e7291 */ /* 0x000fe4000f8e48ff */
[----:B------:R-:W-:Y:S01]  /*4000*/  UISETP.NE.AND UP1, UPT, UR21, 0x10, UPT ;  /* 0x000000101500788c */ /* 0x000fe2000bf25270 */
[----:B------:R-:W-:Y:S01]  /*4010*/  PLOP3.LUT P0, PT, PT, PT, UP0, 0x80, 0x8 ;  /* 0x000000000008781c */ /* 0x000fe20003f0f008 */
[----:B------:R-:W-:Y:S02]  /*4020*/  ULEA UR32, UR17, UR14, 0x8 ;  /* 0x0000000e11207291 */ /* 0x000fe4000f8e40ff */
[----:B------:R-:W-:Y:S02]  /*4030*/  USEL UR16, URZ, 0x1, UP1 ;  /* 0x00000001ff107887 */ /* 0x000fe40008800000 */
[----:B------:R-:W-:Y:S02]  /*4040*/  USEL UR21, UR21, URZ, UP1 ;  /* 0x000000ff15157287 */ /* 0x000fe40008800000 */
[----:B------:R-:W-:Y:S02]  /*4050*/  UIADD3 UR36, UPT, UPT, UR30, 0x2, URZ ;  /* 0x000000021e247890 */ /* 0x000fe4000fffe0ff */
[----:B------:R-:W-:Y:S01]  /*4060*/  @UP0 ULEA UR6, UR21, UR8, 0x3 ;  /* 0x0000000815060291 */ /* 0x000fe2000f8e18ff */
[----:B------:R-:W-:Y:S01]  /*4070*/  LOP3.LUT R2, R2, UR16, RZ, 0x3c, !PT ;  /* 0x0000001002027c12 */ /* 0x000fe2000f8e3cff */
[----:B------:R-:W-:Y:S02]  /*4080*/  UIADD3 UR34, UPT, UPT, UR32, 0x2, URZ ;  /* 0x0000000220227890 */ /* 0x000fe4000fffe0ff */
[----:B------:R-:W-:Y:S01]  /*4090*/  UIADD3 UR9, UPT, UPT, UR9, 0x80, URZ ;  /* 0x0000008009097890 */ /* 0x000fe2000fffe0ff */
[----:B-1----:R-:W-:Y:S01]  /*40a0*/  @P0 SHF.L.U32 R0, R2, 0x1f, RZ ;  /* 0x0000001f02000819 */ /* 0x002fe200000006ff */
[----:B------:R-:W-:Y:S01]  /*40b0*/  UMOV UR31, 0x80004020 ;  /* 0x80004020001f7882 */ /* 0x000fe20000000000 */
[----:B------:R-:W-:Y:S01]  /*40c0*/  UMOV UR33, 0x80004020 ;  /* 0x8000402000217882 */ /* 0x000fe20000000000 */
[----:B------:R-:W-:Y:S01]  /*40d0*/  UMOV UR37, 0x80004020 ;  /* 0x8000402000257882 */ /* 0x000fe20000000000 */
[----:B------:R2:W3:Y:S01]  /*40e0*/  @P0 SYNCS.PHASECHK.TRANS64.TRYWAIT P2, [UR6], R0 ;  /* 0x00000000ff0005a7 */ /* 0x0004e20008041106 */
[----:B------:R-:W-:Y:S01]  /*40f0*/  UIADD3 UR20, UPT, UPT, UR20, 0x1, URZ ;  /* 0x0000000114147890 */ /* 0x000fe2000fffe0ff */
[----:B------:R2:W-:Y:S01]  /*4100*/  UTCQMMA.2CTA gdesc[UR32], gdesc[UR30], tmem[UR11], tmem[UR28], idesc[UR29], UP3 ;  /* 0x00ff1c1e200075ea */ /* 0x0005e20009a0030b */
[----:B------:R-:W-:Y:S02]  /*4110*/  UIADD3 UR18, UPT, UPT, UR18, -0x1, URZ ;  /* 0xffffffff12127890 */ /* 0x000fe4000fffe0ff */
[----:B------:R-:W-:Y:S02]  /*4120*/  UISETP.NE.AND UP0, UPT, UR20, UR19, UPT ;  /* 0x000000131400728c */ /* 0x000fe4000bf05270 */
[----:B------:R-:W-:Y:S01]  /*4130*/  UPLOP3.LUT UP3, UPT, UPT, UPT, UPT, 0x80, 0x8 ;  /* 0x000000000008789c */ /* 0x000fe20003f6f070 */
[----:B------:R-:W-:Y:S01]  /*4140*/  UMOV UR35, 0x80004020 ;  /* 0x8000402000237882 */ /* 0x000fe20000000000 */
[----:B------:R-:W-:Y:S01]  /*4150*/  UMOV UR17, UR21 ;  /* 0x0000001500117c82 */ /* 0x000fe20008000000 */
[----:B------:R2:W-:Y:S01]  /*4160*/  UTCQMMA.2CTA gdesc[UR34], gdesc[UR36], tmem[UR11], tmem[UR26], idesc[UR27], UPT ;  /* 0x00ff1a24220075ea */ /* 0x0005e2000ba0030b */
[----:B------:R2:W-:Y:S03]  /*4170*/  UTCBAR.2CTA.MULTICAST [UR9], URZ, UR13 ;  /* 0x000000ff090073e9 */ /* 0x0005e6000820080d */
[----:B------:R-:W-:Y:S05]  /*4180*/  BRA.U UP0, `(.L_x_86) ;  /* 0xfffffffd00787547 */ /* 0x000fea000b83ffff */
.L_x_83:
[----:B------:R-:W-:Y:S01]  /*4190*/  UIADD3 UR10, UPT, UPT, UR10, 0x170, URZ ;  /* 0x000001700a0a7890 */ /* 0x000fe2000fffe0ff */
[----:B------:R-:W-:-:S08]  /*41a0*/  UMOV UR20, UR19 ;  /* 0x0000001300147c82 */ /* 0x000fd00008000000 */
[----:B------:R4:W-:Y:S01]  /*41b0*/  UTCBAR.2CTA.MULTICAST [UR10], URZ, UR12 ;  /* 0x000000ff0a0073e9 */ /* 0x0009e2000820080c */
[----:B------:R-:W-:Y:S02]  /*41c0*/  NOP ;  /* 0x0000000000007918 */ /* 0x000fe40000000000 */
.L_x_81:
[----:B------:R-:W-:Y:S01]  /*41d0*/  UIADD3 UR22, UPT, UPT, UR22, 0x1, URZ ;  /* 0x0000000116167890 */ /* 0x000fe2000fffe0ff */
[----:B------:R-:W-:-:S03]  /*41e0*/  ISETP.NE.AND P0, PT, R8, 0x2, PT ;  /* 0x000000020800780c */ /* 0x000fc60003f05270 */
[----:B------:R-:W-:Y:S01]  /*41f0*/  UISETP.NE.AND UP0, UPT, UR22, 0x4, UPT ;  /* 0x000000041600788c */ /* 0x000fe2000bf05270 */
[----:B-12---:R-:W-:Y:S02]  /*4200*/  SEL R0, RZ, 0x1, P0 ;  /* 0x00000001ff007807 */ /* 0x006fe40000000000 */
[----:B------:R-:W-:Y:S01]  /*4210*/  SEL R8, R8, RZ, P0 ;  /* 0x000000ff08087207 */ /* 0x000fe20000000000 */
[----:B------:R-:W-:Y:S01]  /*4220*/  USEL UR6, URZ, 0x1, UP0 ;  /* 0x00000001ff067887 */ /* 0x000fe20008000000 */
[----:B------:R-:W-:Y:S01]  /*4230*/  LOP3.LUT R3, R3, R0, RZ, 0x3c, !PT ;  /* 0x0000000003037212 */ /* 0x000fe200078e3cff */
[----:B------:R-:W-:-:S04]  /*4240*/  USEL UR22, UR22, URZ, UP0 ;  /* 0x000000ff16167287 */ /* 0x000fc80008000000 */
[----:B------:R-:W-:Y:S01]  /*4250*/  LOP3.LUT R9, R9, UR6, RZ, 0x3c, !PT ;  /* 0x0000000609097c12 */ /* 0x000fe2000f8e3cff */
[----:B------:R-:W-:Y:S07]  /*4260*/  @P1 BRA `(.L_x_87) ;  /* 0xfffffff800b01947 */ /* 0x000fee000383ffff */
[----:B------:R-:W1:Y:S01]  /*4270*/  S2UR UR6, SR_CgaCtaId ;  /* 0x00000000000679c3 */ /* 0x000e620000008800 */
[----:B------:R-:W-:Y:S01]  /*4280*/  ELECT P0, URZ, PT ;  /* 0x0000000000ff782f */ /* 0x000fe20003800000 */
[----:B------:R-:W-:Y:S01]  /*4290*/  HFMA2 R0, -RZ, RZ, 0, 5.9604644775390625e-08 ;  /* 0x00000001ff007431 */ /* 0x000fe200000001ff */
[----:B------:R-:W-:-:S05]  /*42a0*/  UMOV UR7, 0x40 ;  /* 0x0000004000077882 */ /* 0x000fca0000000000 */
[----:B------:R-:W-:Y:S01]  /*42b0*/  UVIRTCOUNT.DEALLOC.SMPOOL 0x80 ;  /* 0x000000800000784c */ /* 0x000fe20000000000 */
[----:B------:R-:W-:Y:S02]  /*42c0*/  UISETP.NE.AND UP0, UPT, UR5, URZ, UPT ;  /* 0x000000ff0500728c */ /* 0x000fe4000bf05270 */
[----:B-1----:R-:W-:-:S09]  /*42d0*/  ULEA UR6, UR6, UR7, 0x18 ;  /* 0x0000000706067291 */ /* 0x002fd2000f8ec0ff */
[----:B------:R1:W-:Y:S01]  /*42e0*/  @P0 STS.U8 [UR6+0x1c], R0 ;  /* 0x00001c00ff000988 */ /* 0x0003e20008000006 */
[----:B------:R-:W-:Y:S05]  /*42f0*/  BRA.U UP0, `(.L_x_88) ;  /* 0x0000000100a07547 */ /* 0x000fea000b800000 */
[----:B------:R-:W-:Y:S01]  /*4300*/  UIADD3 UR5, UPT, UPT, UR8, 0x190, URZ ;  /* 0x0000019008057890 */ /* 0x000fe2000fffe0ff */
[----:B------:R-:W-:-:S03]  /*4310*/  SHF.L.U32 R2, R9, 0x1f, RZ ;  /* 0x0000001f09027819 */ /* 0x000fc600000006ff */
[----:B------:R-:W-:-:S09]  /*4320*/  ULEA UR7, UR22, UR5, 0x3 ;  /* 0x0000000516077291 */ /* 0x000fd2000f8e18ff */
[----:B------:R-:W2:Y:S02]  /*4330*/  SYNCS.PHASECHK.TRANS64.TRYWAIT P0, [UR7], R2 ;  /* 0x00000002ff0075a7 */ /* 0x000ea40008001107 */
[----:B--2---:R-:W-:Y:S05]  /*4340*/  @!P0 BRA `(.L_x_89) ;  /* 0x0000007400448947 */ /* 0x004fea0003800000 */
.L_x_284:
[----:B------:R-:W-:-:S04]  /*4350*/  UIADD3 UR9, UPT, UPT, UR22, 0x1, URZ ;  /* 0x0000000116097890 */ /* 0x000fc8000fffe0ff */
[----:B------:R-:W-:-:S04]  /*4360*/  UISETP.NE.AND UP1, UPT, UR9, 0x4, UPT ;  /* 0x000000040900788c */ /* 0x000fc8000bf25270 */
[----:B----4-:R-:W-:Y:S02]  /*4370*/  USEL UR10, URZ, 0x1, UP1 ;  /* 0x00000001ff0a7887 */ /* 0x010fe40008800000 */
[----:B------:R-:W-:-:S04]  /*4380*/  USEL UR9, UR9, URZ, UP1 ;  /* 0x000000ff09097287 */ /* 0x000fc80008800000 */
[----:B------:R-:W-:Y:S01]  /*4390*/  ULEA UR7, UR9, UR5, 0x3 ;  /* 0x0000000509077291 */ /* 0x000fe2000f8e18ff */
[----:B-1----:R-:W-:-:S04]  /*43a0*/  LOP3.LUT R2, R9, UR10, RZ, 0x3c, !PT ;  /* 0x0000000a09027c12 */ /* 0x002fc8000f8e3cff */
[----:B------:R-:W-:-:S04]  /*43b0*/  SHF.L.U32 R3, R2, 0x1f, RZ ;  /* 0x0000001f02037819 */ /* 0x000fc800000006ff */
[----:B------:R-:W1:Y:S02]  /*43c0*/  SYNCS.PHASECHK.TRANS64.TRYWAIT P0, [UR7], R3 ;  /* 0x00000003ff0075a7 */ /* 0x000e640008001107 */
[----:B-1----:R-:W-:Y:S05]  /*43d0*/  @!P0 BRA `(.L_x_90) ;  /* 0x0000007400388947 */ /* 0x002fea0003800000 */
.L_x_286:
        /* <DEDUP_REMOVED lines=9> */
.L_x_288:
[----:B------:R-:W-:-:S04]  /*4470*/  UIADD3 UR9, UPT, UPT, UR9, 0x1, URZ ;  /* 0x0000000109097890 */ /* 0x000fc8000fffe0ff */
[----:B------:R-:W-:-:S04]  /*4480*/  UISETP.NE.AND UP1, UPT, UR9, 0x4, UPT ;  /* 0x000000040900788c */ /* 0x000fc8000bf25270 */
[----:B------:R-:W-:Y:S02]  /*4490*/  USEL UR7, URZ, 0x1, UP1 ;  /* 0x00000001ff077887 */ /* 0x000fe40008800000 */
[----:B------:R-:W-:-:S04]  /*44a0*/  USEL UR9, UR9, URZ, UP1 ;  /* 0x000000ff09097287 */ /* 0x000fc80008800000 */
[----:B------:R-:W-:Y:S01]  /*44b0*/  ULEA UR9, UR9, UR5, 0x3 ;  /* 0x0000000509097291 */ /* 0x000fe2000f8e18ff */
[----:B------:R-:W-:-:S04]  /*44c0*/  LOP3.LUT R2, R2, UR7, RZ, 0x3c, !PT ;  /* 0x0000000702027c12 */ /* 0x000fc8000f8e3cff */
[----:B------:R-:W-:Y:S01]  /*44d0*/  SHF.L.U32 R2, R2, 0x1f, RZ ;  /* 0x0000001f02027819 */ /* 0x000fe200000006ff */
[----:B-1----:R-:W-:-:S04]  /*44e0*/  IMAD.U32 R0, RZ, RZ, UR9 ;  /* 0x00000009ff007e24 */ /* 0x002fc8000f8e00ff */
[----:B------:R1:W2:Y:S03]  /*44f0*/  SYNCS.PHASECHK.TRANS64.TRYWAIT P0, [R0+URZ], R2 ;  /* 0x00000002000075a7 */ /* 0x0002a600080011ff */
[----:B--2---:R-:W-:Y:S05]  /*4500*/  @!P0 NANOSLEEP.SYNCS 0x989680 ;  /* 0x009896800000895d */ /* 0x004fea0003900000 */
[----:B------:R-:W2:Y:S02]  /*4510*/  @!P0 SYNCS.PHASECHK.TRANS64 P0, [R0+URZ], R2 ;  /* 0x00000002000085a7 */ /* 0x000ea400080010ff */
[----:B--2---:R-:W-:Y:S05]  /*4520*/  @P0 BRA `(.L_x_92) ;  /* 0x0000000000200947 */ /* 0x004fea0003800000 */
.L_x_93:
[----:B--2---:R2:W4:Y:S02]  /*4530*/  SYNCS.PHASECHK.TRANS64.TRYWAIT P0, [R0+URZ], R2 ;  /* 0x00000002000075a7 */ /* 0x00452400080011ff */
[----:B----4-:R-:W-:Y:S05]  /*4540*/  @!P0 NANOSLEEP.SYNCS 0x989680 ;  /* 0x009896800000895d */ /* 0x010fea0003900000 */
[----:B------:R-:W4:Y:S02]  /*4550*/  @!P0 SYNCS.PHASECHK.TRANS64 P0, [R0+URZ], R2 ;  /* 0x00000002000085a7 */ /* 0x000f2400080010ff */
[----:B----4-:R-:W-:Y:S05]  /*4560*/  @!P0 BRA `(.L_x_93) ;  /* 0xfffffffc00f08947 */ /* 0x010fea000383ffff */
[----:B------:R-:W-:Y:S05]  /*4570*/  BRA `(.L_x_92) ;  /* 0x00000000000c7947 */ /* 0x000fea0003800000 */
.L_x_88:
[----:B------:R-:W-:-:S04]  /*4580*/  UIADD3 UR5, UPT, UPT, UR8, 0x1d0, URZ ;  /* 0x000001d008057890 */ /* 0x000fc8000fffe0ff */
[----:B------:R-:W-:-:S09]  /*4590*/  UPRMT UR5, UR4, 0x654, UR5 ;  /* 0x0000065404057896 */ /* 0x000fd20008000005 */
[----:B------:R-:W-:Y:S03]  /*45a0*/  SYNCS.ARRIVE.TRANS64.RED.A1T0 RZ, [UR5], RZ ;  /* 0x000000ffffff79a7 */ /* 0x000fe60008100405 */
.L_x_92:
[----:B-12---:R-:W-:Y:S01]  /*45b0*/  SHF.L.U32 R2, RZ, 0x1f, RZ ;  /* 0x0000001fff027819 */ /* 0x006fe200000006ff */
[----:B------:R-:W-:Y:S01]  /*45c0*/  UIADD3 UR5, UPT, UPT, UR8, 0x1d0, URZ ;  /* 0x000001d008057890 */ /* 0x000fe2000fffe0ff */
[----:B------:R-:W-:Y:S02]  /*45d0*/  PLOP3.LUT P0, PT, PT, PT, UP0, 0x80, 0x8 ;  /* 0x000000000008781c */ /* 0x000fe40003f0f008 */
[----:B------:R-:W1:Y:S02]  /*45e0*/  SYNCS.PHASECHK.TRANS64.TRYWAIT P1, [UR8+0x1d0], R2 ;  /* 0x0001d002ff0075a7 */ /* 0x000e640008021108 */
[----:B-1----:R-:W-:Y:S09]  /*45f0*/  @!P1 BRA `(.L_x_94) ;  /* 0x0000007000e09947 */ /* 0x002ff20003800000 */
.L_x_290:
[----:B------:R-:W-:Y:S01]  /*4600*/  @!UP0 UPRMT UR5, UR4, 0x654, UR5 ;  /* 0x0000065404058896 */ /* 0x000fe20008000005 */
[----:B------:R-:W-:Y:S02]  /*4610*/  UMOV UR8, 0xffff ;  /* 0x0000ffff00087882 */ /* 0x000fe40000000000 */
[----:B------:R-:W-:-:S06]  /*4620*/  UMOV UR4, 0x1 ;  /* 0x0000000100047882 */ /* 0x000fcc0000000000 */
[----:B------:R-:W-:Y:S01]  /*4630*/  @!P0 SYNCS.ARRIVE.TRANS64.RED.A1T0 RZ, [UR5], RZ ;  /* 0x000000ffffff89a7 */ /* 0x000fe20008100405 */
[----:B------:R-:W-:Y:S01]  /*4640*/  NOP ;  /* 0x0000000000007918 */ /* 0x000fe20000000000 */
[----:B-1----:R-:W1:Y:S01]  /*4650*/  LDS R0, [UR6+0x14] ;  /* 0x00001406ff007984 */ /* 0x002e620008000800 */
[----:B------:R-:W-:-:S04]  /*4660*/  ULOP3.LUT UR5, UR24, 0xffff, URZ, 0xc0, !UPT ;  /* 0x0000ffff18057892 */ /* 0x000fc8000f8ec0ff */
[----:B------:R-:W-:-:S04]  /*4670*/  USHF.R.U32.HI UR5, URZ, 0x5, UR5 ;  /* 0x00000005ff057899 */ /* 0x000fc80008011605 */
[----:B------:R-:W-:Y:S02]  /*4680*/  USHF.L.U32 UR8, UR8, UR5, URZ ;  /* 0x0000000508087299 */ /* 0x000fe400080006ff */
[----:B------:R-:W-:-:S04]  /*4690*/  USHF.L.U32 UR4, UR4, UR5, URZ ;  /* 0x0000000504047299 */ /* 0x000fc800080006ff */
[----:B-1----:R-:W-:-:S04]  /*46a0*/  LOP3.LUT R0, R0, UR8, RZ, 0xc0, !PT ;  /* 0x0000000800007c12 */ /* 0x002fc8000f8ec0ff */
[----:B------:R-:W-:-:S13]  /*46b0*/  ISETP.NE.AND P0, PT, R0, UR8, PT ;  /* 0x0000000800007c0c */ /* 0x000fda000bf05270 */
[----:B------:R-:W-:Y:S05]  /*46c0*/  @P0 BRA `(.L_x_95) ;  /* 0x0000000000580947 */ /* 0x000fea0003800000 */
[----:B------:R-:W1:Y:S02]  /*46d0*/  LDS R0, [UR6+0x18] ;  /* 0x00001806ff007984 */ /* 0x000e640008000800 */
[----:B-1----:R-:W-:-:S04]  /*46e0*/  LOP3.LUT R0, R0, UR4, RZ, 0xc0, !PT ;  /* 0x0000000400007c12 */ /* 0x002fc8000f8ec0ff */
[----:B------:R-:W-:-:S13]  /*46f0*/  ISETP.NE.AND P0, PT, R0, UR4, PT ;  /* 0x0000000400007c0c */ /* 0x000fda000bf05270 */
[----:B------:R-:W-:Y:S05]  /*4700*/  @P0 BRA `(.L_x_96) ;  /* 0x00000000003c0947 */ /* 0x000fea0003800000 */
[----:B------:R-:W1:Y:S01]  /*4710*/  S2R R2, SR_LANEID ;  /* 0x0000000000027919 */ /* 0x000e620000000000 */
[----:B------:R-:W-:Y:S01]  /*4720*/  ULOP3.LUT UR8, URZ, UR8, URZ, 0x33, !UPT ;  /* 0x00000008ff087292 */ /* 0x000fe2000f8e33ff */
[----:B------:R-:W-:Y:S02]  /*4730*/  VOTEU.ANY UR7, UPT, PT ;  /* 0x0000000000077886 */ /* 0x000fe400038e0100 */
[----:B------:R-:W-:-:S03]  /*4740*/  UFLO.U32 UR7, UR7 ;  /* 0x00000007000772bd */ /* 0x000fc600080e0000 */
[----:B------:R-:W-:-:S04]  /*4750*/  IMAD.U32 R0, RZ, RZ, UR8 ;  /* 0x00000008ff007e24 */ /* 0x000fc8000f8e00ff */
[----:B------:R2:W3:Y:S02]  /*4760*/  REDUX UR5, R0 ;  /* 0x00000000000573c4 */ /* 0x0004e40000000000 */
[----:B------:R1:W-:Y:S02]  /*4770*/  UTCATOMSWS.AND URZ, UR8 ;  /* 0x0000000800ff79e3 */ /* 0x0003e40008000000 */
[----:B-1----:R-:W-:Y:S02]  /*4780*/  ISETP.EQ.U32.AND P0, PT, R2, UR7, PT ;  /* 0x0000000702007c0c */ /* 0x002fe4000bf02070 */
[----:B--2---:R-:W-:Y:S02]  /*4790*/  LOP3.LUT R0, RZ, UR4, RZ, 0x33, !PT ;  /* 0x00000004ff007c12 */ /* 0x004fe4000f8e33ff */
[----:B---3--:R-:W-:Y:S02]  /*47a0*/  MOV R2, UR5 ;  /* 0x0000000500027c02 */ /* 0x008fe40008000f00 */
[----:B------:R-:W1:Y:S07]  /*47b0*/  REDUX UR4, R0 ;  /* 0x00000000000473c4 */ /* 0x000e6e0000000000 */
[----:B------:R2:W-:Y:S01]  /*47c0*/  @P0 ATOMS.AND RZ, [UR6+0x14], R2 ;  /* 0x00001402ffff098c */ /* 0x0005e2000a800006 */
[----:B-1----:R-:W-:-:S05]  /*47d0*/  IMAD.U32 R0, RZ, RZ, UR4 ;  /* 0x00000004ff007e24 */ /* 0x002fca000f8e00ff */
[----:B------:R2:W-:Y:S01]  /*47e0*/  @P0 ATOMS.AND RZ, [UR6+0x18], R0 ;  /* 0x00001800ffff098c */ /* 0x0005e2000a800006 */
[----:B------:R-:W-:Y:S05]  /*47f0*/  BRA `(.L_x_97) ;  /* 0x0000000000147947 */ /* 0x000fea0003800000 */
.L_x_96:
[----:B------:R-:W-:Y:S02]  /*4800*/  MOV R2, 0x4820 ;  /* 0x0000482000027802 */ /* 0x000fe40000000f00 */
[----:B---345:R-:W-:Y:S05]  /*4810*/  CALL.REL.NOINC `($__internal_0_$__cuda_sm10x_tcgen05_guardrail_trap_col_being_dealloced_not_returned_by_alloc) ;  /* 0x0000007400807944 */ /* 0x038fea0003c00000 */
[----:B------:R-:W-:Y:S05]  /*4820*/  BRA `(.L_x_97) ;  /* 0x0000000000087947 */ /* 0x000fea0003800000 */
.L_x_95:
[----:B------:R-:W-:Y:S02]  /*4830*/  MOV R2, 0x4850 ;  /* 0x0000485000027802 */ /* 0x000fe40000000f00 */
[----:B---345:R-:W-:Y:S05]  /*4840*/  CALL.REL.NOINC `($__internal_2_$__cuda_sm10x_tcgen05_guardrail_trap_unallocated_columns_being_dealloced) ;  /* 0x00000074008c7944 */ /* 0x038fea0003c00000 */
.L_x_97:
[----:B------:R-:W-:Y:S01]  /*4850*/  NOP ;  /* 0x0000000000007918 */ /* 0x000fe20000000000 */
[----:B----4-:R-:W-:Y:S05]  /*4860*/  EXIT ;  /* 0x000000000000794d */ /* 0x010fea0003800000 */
.L_x_68:
[----:B------:R-:W-:-:S09]  /*4870*/  UISETP.NE.OR UP5, UPT, UR10, 0x3, UP5 ;  /* 0x000000030a00788c */ /* 0x000fd2000afa5670 */
[----:B------:R-:W-:Y:S05]  /*4880*/  BRA.U UP5, `(.L_x_98) ;  /* 0x0000001105747547 */ /* 0x000fea000b800000 */
[----:B------:R-:W1:Y:S01]  /*4890*/  LDC R0, c[0x0][0xb30] ;  /* 0x0002cc00ff007b82 */ /* 0x000e620000000800 */
[----:B------:R-:W2:Y:S01]  /*48a0*/  LDCU.64 UR8, c[0x0][0x888] ;  /* 0x00011100ff0877ac */ /* 0x000ea20008000a00 */
[----:B------:R-:W-:Y:S02]  /*48b0*/  HFMA2 R27, -RZ, RZ, 0, 0 ;  /* 0x00000000ff1b7431 */ /* 0x000fe400000001ff */
[----:B------:R-:W-:Y:S01]  /*48c0*/  IMAD.MOV.U32 R29, RZ, RZ, 0x1 ;  /* 0x00000001ff1d7424 */ /* 0x000fe200078e00ff */
[----:B------:R-:W-:Y:S01]  /*48d0*/  MOV R25, 0x1000 ;  /* 0x0000100000197802 */ /* 0x000fe20000000f00 */
[----:B------:R-:W3:Y:S01]  /*48e0*/  LDCU.64 UR4, c[0x0][0x890] ;  /* 0x00011200ff0477ac */ /* 0x000ee20008000a00 */
[----:B------:R-:W-:Y:S01]  /*48f0*/  IMAD.MOV.U32 R28, RZ, RZ, RZ ;  /* 0x000000ffff1c7224 */ /* 0x000fe200078e00ff */
[----:B------:R-:W4:Y:S01]  /*4900*/  LDC R24, c[0x0][0x370] ;  /* 0x0000dc00ff187b82 */ /* 0x000f220000000800 */
[----:B------:R-:W-:Y:S01]  /*4910*/  UMOV UR7, 0x400 ;  /* 0x0000040000077882 */ /* 0x000fe20000000000 */
[----:B------:R-:W-:-:S02]  /*4920*/  UPLOP3.LUT UP1, UPT, UPT, UPT, UPT, 0x40, 0x4 ;  /* 0x000000000004789c */ /* 0x000fc40003f2e870 */
[----:B------:R-:W-:-:S04]  /*4930*/  ULEA UR7, UR37, UR7, 0x18 ;  /* 0x0000000725077291 */ /* 0x000fc8000f8ec0ff */
[----:B------:R-:W4:Y:S01]  /*4940*/  LDC R3, c[0x0][0xb0c] ;  /* 0x0002c300ff037b82 */ /* 0x000f220000000800 */
[----:B------:R-:W-:Y:S02]  /*4950*/  UIADD3 UR13, UPT, UPT, UR7, 0x118, URZ ;  /* 0x00000118070d7890 */ /* 0x000fe4000fffe0ff */
[----:B--2---:R-:W-:Y:S02]  /*4960*/  UISETP.NE.U32.AND UP3, UPT, UR8, URZ, UPT ;  /* 0x000000ff0800728c */ /* 0x004fe4000bf65070 */
[----:B------:R-:W-:Y:S02]  /*4970*/  UIADD3 UR41, UPT, UPT, UR7, 0x100, URZ ;  /* 0x0000010007297890 */ /* 0x000fe4000fffe0ff */
[----:B---3--:R-:W-:Y:S01]  /*4980*/  UISETP.NE.U32.AND UP4, UPT, UR4, URZ, UPT ;  /* 0x000000ff0400728c */ /* 0x008fe2000bf85070 */
[----:B------:R-:W2:Y:S01]  /*4990*/  LDC R20, c[0x0][0xb20] ;  /* 0x0002c800ff147b82 */ /* 0x000ea20000000800 */
[----:B-1----:R-:W-:Y:S01]  /*49a0*/  ISETP.NE.AND P1, PT, R0, 0x1, PT ;  /* 0x000000010000780c */ /* 0x002fe20003f25270 */
[----:B------:R-:W-:-:S02]  /*49b0*/  UISETP.NE.AND.EX UP3, UPT, UR9, URZ, UPT, UP3 ;  /* 0x000000ff0900728c */ /* 0x000fc4000bf65330 */
[----:B------:R-:W-:Y:S02]  /*49c0*/  UIADD3 UR33, UPT, UPT, UR7, 0x108, URZ ;  /* 0x0000010807217890 */ /* 0x000fe4000fffe0ff */
[----:B------:R-:W-:Y:S02]  /*49d0*/  UIADD3 UR25, UPT, UPT, UR7, 0x110, URZ ;  /* 0x0000011007197890 */ /* 0x000fe4000fffe0ff */
[----:B------:R-:W1:Y:S01]  /*49e0*/  LDC.64 R30, c[0x0][0x348] ;  /* 0x0000d200ff1e7b82 */ /* 0x000e620000000a00 */
[----:B------:R-:W-:Y:S02]  /*49f0*/  UPRMT UR13, UR37, 0x654, UR13 ;  /* 0x00000654250d7896 */ /* 0x000fe4000800000d */
[----:B------:R-:W-:-:S05]  /*4a00*/  UISETP.NE.AND.EX UP4, UPT, UR5, URZ, UPT, UP4 ;  /* 0x000000ff0500728c */ /* 0x000fca000bf85340 */
[----:B------:R-:W3:Y:S08]  /*4a10*/  LDC.64 R14, c[0x0][0xb10] ;  /* 0x0002c400ff0e7b82 */ /* 0x000ef00000000a00 */
[----:B------:R-:W1:Y:S08]  /*4a20*/  LDC.64 R6, c[0x0][0xb18] ;  /* 0x0002c600ff067b82 */ /* 0x000e700000000a00 */
[----:B------:R-:W1:Y:S08]  /*4a30*/  LDC.64 R4, c[0x0][0xb28] ;  /* 0x0002ca00ff047b82 */ /* 0x000e700000000a00 */
[----:B--2-4-:R-:W1:Y:S02]  /*4a40*/  LDC R21, c[0x0][0x374] ;  /* 0x0000dd00ff157b82 */ /* 0x014e640000000800 */
.L_x_109:
[C---:B------:R-:W-:Y:S02]  /*4a50*/  LEA R0, R28.reuse, UR7, 0x3 ;  /* 0x000000071c007c11 */ /* 0x040fe4000f8e18ff */
[----:B------:R-:W-:Y:S02]  /*4a60*/  SHF.L.U32 R2, R27, 0x1f, RZ ;  /* 0x0000001f1b027819 */ /* 0x000fe400000006ff */
[----:B------:R-:W-:Y:S02]  /*4a70*/  LEA R16, R28, UR7, 0x4 ;  /* 0x000000071c107c11 */ /* 0x000fe4000f8e20ff */
[----:B--2---:R-:W2:Y:S02]  /*4a80*/  SYNCS.PHASECHK.TRANS64.TRYWAIT P0, [R0+URZ+0x150], R2 ;  /* 0x00015002000075a7 */ /* 0x004ea400080011ff */
[----:B--2---:R-:W-:Y:S05]  /*4a90*/  @!P0 BRA `(.L_x_99) ;  /* 0x0000006c00d08947 */ /* 0x004fea0003800000 */
.L_x_291:
[----:B------:R-:W-:Y:S01]  /*4aa0*/  ISETP.GE.AND P0, PT, R65, 0x1, PT ;  /* 0x000000014100780c */ /* 0x000fe20003f06270 */
[----:B------:R-:W4:Y:S01]  /*4ab0*/  LDS.128 R16, [R16+0x1e0] ;  /* 0x0001e00010107984 */ /* 0x000f220000000c00 */
[----:B--2---:R-:W-:Y:S01]  /*4ac0*/  VIADD R0, R0, 0x160 ;  /* 0x0000016000007836 */ /* 0x004fe20000000000 */
[----:B------:R-:W-:Y:S01]  /*4ad0*/  @!PT LDS RZ, [RZ] ;  /* 0x00000000fffff984 */ /* 0x000fe20000000800 */
[----:B------:R-:W-:Y:S01]  /*4ae0*/  @!PT LDS RZ, [RZ] ;  /* 0x00000000fffff984 */ /* 0x000fe20000000800 */
[----:B------:R-:W-:Y:S01]  /*4af0*/  @!PT LDS RZ, [RZ] ;  /* 0x00000000fffff984 */ /* 0x000fe20000000800 */
[----:B------:R-:W-:Y:S01]  /*4b00*/  @!PT LDS RZ, [RZ] ;  /* 0x00000000fffff984 */ /* 0x000fe20000000800 */
[----:B------:R2:W-:Y:S06]  /*4b10*/  MEMBAR.ALL.CTA ;  /* 0x0000000000007992 */ /* 0x0005ec0000008000 */
[----:B--2---:R-:W2:Y:S01]  /*4b20*/  FENCE.VIEW.ASYNC.S ;  /* 0x00000000000073c6 */ /* 0x004ea20000000000 */
[----:B------:R-:W-:Y:S04]  /*4b30*/  PRMT R0, RZ, 0x654, R0 ;  /* 0x00000654ff007816 */ /* 0x000fe80000000000 */
[----:B--2---:R2:W-:Y:S01]  /*4b40*/  SYNCS.ARRIVE.TRANS64.RED.A1T0 RZ, [R0+URZ], RZ ;  /* 0x000000ff00ff79a7 */ /* 0x0045e200081004ff */
[----:B----4-:R-:W-:Y:S11]  /*4b50*/  LOP3.LUT P3, RZ, R18, 0x1, RZ, 0xc0, !PT ;  /* 0x0000000112ff7812 */ /* 0x010ff6000786c0ff */
[----:B------:R-:W-:Y:S02]  /*4b60*/  @!UPT UIADD3 URZ, UPT, UPT, URZ, URZ, URZ ;  /* 0x000000fffffff290 */ /* 0x000fe4000fffe0ff */
[----:B------:R-:W-:Y:S02]  /*4b70*/  @P3 MOV R11, R16 ;  /* 0x00000010000b3202 */ /* 0x000fe40000000f00 */
[----:B------:R-:W-:Y:S01]  /*4b80*/  @P3 LOP3.LUT R10, R17, 0xffff, RZ, 0xc0, !PT ;  /* 0x0000ffff110a3812 */ /* 0x000fe200078ec0ff */
[----:B--2---:R-:W-:Y:S06]  /*4b90*/  @!P0 BRA `(.L_x_100) ;  /* 0x0000000000a48947 */ /* 0x004fec0003800000 */
[-C--:B-1----:R-:W-:Y:S01]  /*4ba0*/  IMAD.HI.U32 R0, R21, R7.reuse, RZ ;  /* 0x0000000715007227 */ /* 0x082fe200078e00ff */
[----:B------:R-:W-:Y:S02]  /*4bb0*/  ISETP.NE.AND P0, PT, R6, 0x1, PT ;  /* 0x000000010600780c */ /* 0x000fe40003f05270 */
[----:B------:R-:W-:Y:S01]  /*4bc0*/  ISETP.NE.AND P2, PT, R65, 0x1, PT ;  /* 0x000000014100780c */ /* 0x000fe20003f45270 */
[----:B---3--:R-:W-:Y:S01]  /*4bd0*/  IMAD.HI.U32 R9, R24, R14, RZ ;  /* 0x0000000e18097227 */ /* 0x008fe200078e00ff */
[----:B------:R-:W-:Y:S02]  /*4be0*/  SHF.R.U32.HI R0, RZ, R20, R0 ;  /* 0x00000014ff007219 */ /* 0x000fe40000011600 */
[----:B------:R-:W-:Y:S01]  /*4bf0*/  ISETP.NE.AND P4, PT, R3, 0x1, PT ;  /* 0x000000010300780c */ /* 0x000fe20003f85270 */
[----:B------:R-:W-:Y:S01]  /*4c00*/  IMAD.HI.U32 R13, R10, R7, RZ ;  /* 0x000000070a0d7227 */ /* 0x000fe200078e00ff */
[----:B------:R-:W-:Y:S02]  /*4c10*/  SHF.R.U32.HI R9, RZ, R15, R9 ;  /* 0x0000000fff097219 */ /* 0x000fe40000011609 */
[----:B------:R-:W-:Y:S01]  /*4c20*/  SEL R0, R21, R0, !P0 ;  /* 0x0000000015007207 */ /* 0x000fe20004000000 */
[----:B------:R-:W-:Y:S01]  /*4c30*/  IMAD.HI.U32 R12, R11, R14, RZ ;  /* 0x0000000e0b0c7227 */ /* 0x000fe200078e00ff */
[----:B------:R-:W-:Y:S03]  /*4c40*/  SEL R9, R24, R9, !P4 ;  /* 0x0000000918097207 */ /* 0x000fe60006000000 */
[-C--:B------:R-:W-:Y:S01]  /*4c50*/  IMAD.HI.U32 R8, R0, R4.reuse, RZ ;  /* 0x0000000400087227 */ /* 0x080fe200078e00ff */
[----:B------:R-:W-:Y:S03]  /*4c60*/  SHF.R.U32.HI R12, RZ, R15, R12 ;  /* 0x0000000fff0c7219 */ /* 0x000fe6000001160c */
[----:B------:R-:W-:Y:S01]  /*4c70*/  IMAD.HI.U32 R2, R9, R4, RZ ;  /* 0x0000000409027227 */ /* 0x000fe200078e00ff */
[-C--:B------:R-:W-:Y:S02]  /*4c80*/  @P2 SHF.R.U32.HI R0, RZ, R5.reuse, R8 ;  /* 0x00000005ff002219 */ /* 0x080fe40000011608 */
[----:B------:R-:W-:Y:S02]  /*4c90*/  SHF.R.U32.HI R8, RZ, R20, R13 ;  /* 0x00000014ff087219 */ /* 0x000fe4000001160d */
[----:B------:R-:W-:Y:S01]  /*4ca0*/  @P2 SHF.R.U32.HI R9, RZ, R5, R2 ;  /* 0x00000005ff092219 */ /* 0x000fe20000011602 */
[----:B------:R-:W-:Y:S01]  /*4cb0*/  IMAD R0, R65, R0, RZ ;  /* 0x0000000041007224 */ /* 0x000fe200078e02ff */
[----:B------:R-:W-:Y:S02]  /*4cc0*/  SEL R8, R10, R8, !P0 ;  /* 0x000000080a087207 */ /* 0x000fe40004000000 */
[----:B------:R-:W-:Y:S01]  /*4cd0*/  SEL R2, R11, R12, !P4 ;  /* 0x0000000c0b027207 */ /* 0x000fe20006000000 */
[C---:B------:R-:W-:Y:S01]  /*4ce0*/  IMAD R12, R65.reuse, R9, RZ ;  /* 0x00000009410c7224 */ /* 0x040fe200078e02ff */
[C---:B------:R-:W-:Y:S01]  /*4cf0*/  ISETP.GE.AND P0, PT, R8.reuse, R0, PT ;  /* 0x000000000800720c */ /* 0x040fe20003f06270 */
[----:B------:R-:W-:Y:S03]  /*4d00*/  IMAD.HI.U32 R0, R8, R4, RZ ;  /* 0x0000000408007227 */ /* 0x000fe600078e00ff */
[----:B------:R-:W-:Y:S02]  /*4d10*/  ISETP.GE.OR P0, PT, R2, R12, P0 ;  /* 0x0000000c0200720c */ /* 0x000fe40000706670 */
[-C--:B------:R-:W-:Y:S04]  /*4d20*/  SHF.R.U32.HI R0, RZ, R5.reuse, R0 ;  /* 0x00000005ff007219 */ /* 0x080fe80000011600 */
[----:B------:R-:W-:Y:S05]  /*4d30*/  SEL R13, R8, R0, !P2 ;  /* 0x00000000080d7207 */ /* 0x000fea0005000000 */
[----:B------:R-:W-:Y:S02]  /*4d40*/  IMAD.MOV R12, RZ, RZ, -R13 ;  /* 0x000000ffff0c7224 */ /* 0x000fe400078e0a0d */
[C---:B------:R-:W-:Y:S04]  /*4d50*/  @!P0 IMAD.HI.U32 R0, R2.reuse, R4, RZ ;  /* 0x0000000402008227 */ /* 0x040fe800078e00ff */
[----:B------:R-:W-:Y:S01]  /*4d60*/  IMAD R12, R65, R12, R8 ;  /* 0x0000000c410c7224 */ /* 0x000fe200078e0208 */
[----:B------:R-:W-:Y:S04]  /*4d70*/  @!P0 SHF.R.U32.HI R0, RZ, R5, R0 ;  /* 0x00000005ff008219 */ /* 0x000fe80000011600 */
[----:B------:R-:W-:Y:S04]  /*4d80*/  @!P0 SEL R0, R2, R0, !P2 ;  /* 0x0000000002008207 */ /* 0x000fe80005000000 */
[----:B------:R-:W-:Y:S01]  /*4d90*/  @!P0 IADD3 R13, PT, PT, R13, -R0, RZ ;  /* 0x800000000d0d8210 */ /* 0x000fe20007ffe0ff */
[----:B------:R-:W-:Y:S01]  /*4da0*/  @!P0 IMAD R0, R9, R12, R0 ;  /* 0x0000000c09008224 */ /* 0x000fe200078e0200 */
[----:B------:R-:W-:Y:S01]  /*4db0*/  IADD3 R9, PT, PT, -R8, RZ, RZ ;  /* 0x000000ff08097210 */ /* 0x000fe20007ffe1ff */
[--C-:B------:R-:W-:Y:S02]  /*4dc0*/  IMAD.MOV R12, RZ, RZ, -R2.reuse ;  /* 0x000000ffff0c7224 */ /* 0x100fe400078e0a02 */
[----:B------:R-:W-:Y:S02]  /*4dd0*/  @!P0 IMAD R8, R13, R65, R2 ;  /* 0x000000410d088224 */ /* 0x000fe400078e0202 */
[----:B------:R-:W-:Y:S02]  /*4de0*/  @!P0 IMAD.MOV.U32 R2, RZ, RZ, R0 ;  /* 0x000000ffff028224 */ /* 0x000fe400078e0000 */
[----:B------:R-:W-:Y:S02]  /*4df0*/  IMAD R11, R3, R12, R11 ;  /* 0x0000000c030b7224 */ /* 0x000fe400078e020b */
[----:B------:R-:W-:Y:S02]  /*4e00*/  IMAD R10, R6, R9, R10 ;  /* 0x00000009060a7224 */ /* 0x000fe400078e020a */
[----:B------:R-:W-:Y:S02]  /*4e10*/  IMAD R11, R2, R3, R11 ;  /* 0x00000003020b7224 */ /* 0x000fe400078e020b */
[----:B------:R-:W-:Y:S02]  /*4e20*/  IMAD R10, R8, R6, R10 ;  /* 0x00000006080a7224 */ /* 0x000fe400078e020a */
.L_x_100:
[----:B------:R-:W-:Y:S05]  /*4e30*/  BRA.U UP1, `(.L_x_101) ;  /* 0x0000000101107547 */ /* 0x000fea000b800000 */
[----:B------:R-:W-:Y:S04]  /*4e40*/  MOV R2, UR6 ;  /* 0x0000000600027c02 */ /* 0x000fe80008000f00 */
[----:B------:R-:W-:Y:S04]  /*4e50*/  SHF.L.U32 R2, R2, 0x1f, RZ ;  /* 0x0000001f02027819 */ /* 0x000fe800000006ff */
[----:B------:R-:W2:Y:S02]  /*4e60*/  SYNCS.PHASECHK.TRANS64.TRYWAIT P0, [UR7+0x148], R2 ;  /* 0x00014802ff0075a7 */ /* 0x000ea40008001107 */
[----:B--2---:R-:W-:Y:S05]  /*4e70*/  @!P0 BRA `(.L_x_102) ;  /* 0x0000006800ec8947 */ /* 0x004fea0003800000 */
.L_x_101:
[----:B------:R-:W-:Y:S02]  /*4e80*/  R2UR UR42, R22 ;  /* 0x00000000162a72ca */ /* 0x000fe400000e0000 */
[----:B------:R-:W-:Y:S02]  /*4e90*/  R2UR UR43, R23 ;  /* 0x00000000172b72ca */ /* 0x000fe400000e0000 */
[----:B------:R-:W-:Y:S02]  /*4ea0*/  ISETP.NE.U32.AND P2, PT, RZ, UR4, PT ;  /* 0x00000004ff007c0c */ /* 0x000fe4000bf45070 */
[----:B------:R-:W-:Y:S02]  /*4eb0*/  SHF.L.U32 R22, R29, 0x1f, RZ ;  /* 0x0000001f1d167819 */ /* 0x000fe400000006ff */
[----:B------:R-:W-:Y:S05]  /*4ec0*/  ISETP.NE.AND.EX P2, PT, RZ, UR5, PT, P2 ;  /* 0x00000005ff007c0c */ /* 0x000fea000bf45320 */
[----:B------:R-:W-:Y:S02]  /*4ed0*/  USHF.L.U32 UR42, UR42, 0x8, URZ ;  /* 0x000000082a2a7899 */ /* 0x000fe400080006ff */
[----:B------:R-:W-:Y:S01]  /*4ee0*/  USHF.L.U32 UR43, UR43, 0x6, URZ ;  /* 0x000000062b2b7899 */ /* 0x000fe200080006ff */
[----:B------:R-:W-:Y:S11]  /*4ef0*/  BRA.U !UP4, `(.L_x_103) ;  /* 0x000000010c347547 */ /* 0x000ff6000b800000 */
[----:B------:R-:W-:Y:S01]  /*4f00*/  UPLOP3.LUT UP0, UPT, UPT, UPT, UP3, 0x80, 0x8 ;  /* 0x000000000008789c */ /* 0x000fe20003f0f030 */
[----:B--2---:R-:W-:Y:S02]  /*4f10*/  HFMA2 R0, -RZ, RZ, 0, 5.9604644775390625e-08 ;  /* 0x00000001ff007431 */ /* 0x004fe400000001ff */
[----:B------:R-:W-:Y:S03]  /*4f20*/  IMAD.MOV.U32 R125, RZ, RZ, 0x1 ;  /* 0x00000001ff7d7424 */ /* 0x000fe600078e00ff */
[----:B------:R-:W-:Y:S05]  /*4f30*/  PLOP3.LUT P0, PT, PT, PT, UP0, 0x80, 0x8 ;  /* 0x000000000008781c */ /* 0x000fea0003f0f008 */
[----:B------:R-:W2:Y:S01]  /*4f40*/  @UP0 LDCU.64 UR10, c[0x0][0x888] ;  /* 0x00011100ff0a07ac */ /* 0x000ea20008000a00 */
[----:B------:R-:W-:Y:S07]  /*4f50*/  @UP0 UIMAD UR8, UR36, UR4, URZ ;  /* 0x00000004240802a4 */ /* 0x000fee000f8e02ff */
[----:B------:R-:W-:Y:S01]  /*4f60*/  @!P0 PRMT R125, R0, 0x7610, R125 ;  /* 0x00007610007d8816 */ /* 0x000fe2000000007d */
[----:B--2---:R-:W-:Y:S03]  /*4f70*/  @UP0 UIMAD.WIDE UR10, UR8, 0x4, UR10 ;  /* 0x00000004080a08a5 */ /* 0x004fe6000f8e020a */
[----:B------:R-:W2:Y:S03]  /*4f80*/  @!UP0 LDCU UR8, c[0x0][0x880] ;  /* 0x00011000ff0887ac */ /* 0x000ea60008000800 */
[----:B------:R-:W-:Y:S01]  /*4f90*/  IMAD.U32 R8, RZ, RZ, UR10 ;  /* 0x0000000aff087e24 */ /* 0x000fe2000f8e00ff */
[----:B------:R-:W-:Y:S05]  /*4fa0*/  MOV R9, UR11 ;  /* 0x0000000b00097c02 */ /* 0x000fea0008000f00 */
[----:B-----5:R4:W5:Y:S02]  /*4fb0*/  @P0 LDG.E R91, desc[UR38][R8.64] ;  /* 0x00000026085b0981 */ /* 0x020964000c1e1900 */
[----:B--2-4-:R-:W-:Y:S07]  /*4fc0*/  @!P0 IMAD.U32 R91, RZ, RZ, UR8 ;  /* 0x00000008ff5b8e24 */ /* 0x014fee000f8e00ff */
.L_x_103:
[----:B-----5:R-:W-:Y:S01]  /*4fd0*/  @!P2 FSETP.EQ.AND P0, PT, R91, RZ, PT ;  /* 0x000000ff5b00a20b */ /* 0x020fe20003f02000 */
[----:B------:R-:W-:Y:S01]  /*4fe0*/  @!UPT UIADD3 URZ, UPT, UPT, URZ, URZ, URZ ;  /* 0x000000fffffff290 */ /* 0x000fe2000fffe0ff */
[----:B------:R-:W-:Y:S11]  /*4ff0*/  @!P2 BRA `(.L_x_104) ;  /* 0x000000000014a947 */ /* 0x000ff60003800000 */
[----:B------:R-:W-:Y:S02]  /*5000*/  LOP3.LUT P2, RZ, R125, 0xff, RZ, 0xc0, !PT ;  /* 0x000000ff7dff7812 */ /* 0x000fe4000784c0ff */
[----:B------:R-:W-:Y:S04]  /*5010*/  PLOP3.LUT P0, PT, PT, PT, UP0, 0x80, 0x8 ;  /* 0x000000000008781c */ /* 0x000fe80003f0f008 */
[----:B------:R-:W-:Y:S07]  /*5020*/  PLOP3.LUT P0, PT, P0, PT, PT, 0x8, 0x80 ;  /* 0x000000000080781c */ /* 0x000fee000070e170 */
[----:B------:R-:W-:Y:S11]  /*5030*/  @P2 FSETP.EQ.AND P0, PT, R91, RZ, PT ;  /* 0x000000ff5b00220b */ /* 0x000ff60003f02000 */
[----:B------:R-:W-:Y:S02]  /*5040*/  @!UPT UIADD3 URZ, UPT, UPT, URZ, URZ, URZ ;  /* 0x000000fffffff290 */ /* 0x000fe4000fffe0ff */
.L_x_104:
[----:B------:R-:W4:Y:S01]  /*5050*/  SYNCS.PHASECHK.TRANS64.TRYWAIT P2, [UR7+0x120], R22 ;  /* 0x00012016ff0075a7 */ /* 0x000f220008041107 */
[----:B------:R-:W-:Y:S04]  /*5060*/  ELECT P4, URZ, PT ;  /* 0x0000000000ff782f */ /* 0x000fe80003880000 */
[----:B------:R-:W-:Y:S11]  /*5070*/  PLOP3.LUT P4, PT, P0, P4, PT, 0xf2, 0x2f ;  /* 0x00000000002f781c */ /* 0x000ff60000789e72 */
[----:B------:R-:W-:Y:S02]  /*5080*/  @!UPT UIADD3 URZ, UPT, UPT, URZ, URZ, URZ ;  /* 0x000000fffffff290 */ /* 0x000fe4000fffe0ff */
[----:B-1----:R-:W-:Y:S05]  /*5090*/  @!P4 IADD3 R8, P0, PT, R30, 0x580, RZ ;  /* 0x000005801e08c810 */ /* 0x002fea0007f1e0ff */
[----:B--2---:R-:W-:Y:S01]  /*50a0*/  @!P4 IMAD.X R2, RZ, RZ, R31, P0 ;  /* 0x000000ffff02c224 */ /* 0x004fe200000e061f */
[----:B----4-:R-:W-:Y:S07]  /*50b0*/  @!P2 BRA `(.L_x_105) ;  /* 0x000000680074a947 */ /* 0x010fee0003800000 */
.L_x_294:
[----:B------:R-:W-:Y:S01]  /*50c0*/  @!P4 R2UR UR9, R8 ;  /* 0x000000000809c2ca */ /* 0x000fe200000e0000 */
[----:B------:R-:W-:Y:S01]  /*50d0*/  VOTEU.ALL UP1, P4 ;  /* 0x0000000000ff7886 */ /* 0x000fe20002020000 */
[----:B------:R-:W-:Y:S01]  /*50e0*/  @!P4 R2UR UR8, R2 ;  /* 0x000000000208c2ca */ /* 0x000fe200000e0000 */
[----:B------:R-:W-:Y:S01]  /*50f0*/  VOTEU.ALL UP2, P4 ;  /* 0x0000000000ff7886 */ /* 0x000fe20002040000 */
[----:B------:R-:W-:Y:S01]  /*5100*/  UMOV UR16, 0x0 ;  /* 0x0000000000107882 */ /* 0x000fe20000000000 */
[----:B------:R-:W-:Y:S01]  /*5110*/  UMOV UR17, 0x10000000 ;  /* 0x1000000000117882 */ /* 0x000fe20000000000 */
[----:B------:R-:W-:Y:S01]  /*5120*/  @!UP1 UIADD3 UR40, UPT, UPT, UR7, 0x300, URZ ;  /* 0x0000030007289890 */ /* 0x000fe2000fffe0ff */
[----:B-1----:R-:W-:Y:S01]  /*5130*/  @!P4 IMAD.MOV.U32 R0, RZ, RZ, 0x1000 ;  /* 0x00001000ff00c424 */ /* 0x002fe200078e00ff */
[----:B------:R-:W-:Y:S01]  /*5140*/  UMOV UR44, UR36 ;  /* 0x00000024002c7c82 */ /* 0x000fe20008000000 */
[----:B------:R-:W-:Y:S01]  /*5150*/  @!UP1 UIADD3 UR10, UPT, UPT, UR42, 0x80, URZ ;  /* 0x000000802a0a9890 */ /* 0x000fe2000fffe0ff */
[----:B------:R-:W-:Y:S01]  /*5160*/  UMOV UR11, UR43 ;  /* 0x0000002b000b7c82 */ /* 0x000fe20008000000 */
[----:B------:R-:W-:Y:S02]  /*5170*/  UMOV UR12, UR36 ;  /* 0x00000024000c7c82 */ /* 0x000fe40008000000 */
[----:B------:R-:W-:Y:S01]  /*5180*/  IMAD.U32 R8, RZ, RZ, UR9 ;  /* 0x00000009ff087e24 */ /* 0x000fe2000f8e00ff */
[----:B------:R-:W-:Y:S01]  /*5190*/  UMOV UR9, UR41 ;  /* 0x0000002900097c82 */ /* 0x000fe20008000000 */
[----:B------:R-:W-:Y:S01]  /*51a0*/  IMAD.U32 R9, RZ, RZ, UR8 ;  /* 0x00000008ff097e24 */ /* 0x000fe2000f8e00ff */
[----:B------:R-:W-:Y:S02]  /*51b0*/  @!UP1 UIADD3 UR8, UPT, UPT, UR7, 0xb00, URZ ;  /* 0x00000b0007089890 */ /* 0x000fe4000fffe0ff */
[----:B------:R-:W-:Y:S01]  /*51c0*/  @!P4 R2UR UR18, R8 ;  /* 0x000000000812c2ca */ /* 0x000fe200000e0000 */
[----:B------:R-:W-:Y:S01]  /*51d0*/  VOTEU.ALL UP1, P4 ;  /* 0x0000000000ff7886 */ /* 0x000fe20002020000 */
[----:B------:R-:W-:Y:S01]  /*51e0*/  @!P4 R2UR UR19, R9 ;  /* 0x000000000913c2ca */ /* 0x000fe200000e0000 */
[----:B------:R-:W-:Y:S01]  /*51f0*/  UPRMT UR14, UR37, 0x654, UR41 ;  /* 0x00000654250e7896 */ /* 0x000fe20008000029 */
[----:B------:R-:W-:Y:S05]  /*5200*/  @!P4 IADD3 R8, P0, PT, R30, 0x580, RZ ;  /* 0x000005801e08c810 */ /* 0x000fea0007f1e0ff */
[----:B------:R-:W-:Y:S06]  /*5210*/  @!P4 IMAD.X R2, RZ, RZ, R31, P0 ;  /* 0x000000ffff02c224 */ /* 0x000fec00000e061f */
[----:B------:R1:W-:Y:S01]  /*5220*/  @!UP2 UTMALDG.3D [UR40], [UR18], desc[UR16] ;  /* 0x000010281200a5b4 */ /* 0x0003e20008011000 */
[----:B------:R1:W-:Y:S01]  /*5230*/  @!UP1 UTMALDG.3D [UR8], [UR18], desc[UR16] ;  /* 0x00001008120095b4 */ /* 0x0003e20008011000 */
[----:B------:R1:W-:Y:S01]  /*5240*/  @!P4 SYNCS.ARRIVE.TRANS64.RED.A0TR RZ, [UR7+0x100], R0 ;  /* 0x00010000ffffc9a7 */ /* 0x0003e20008300407 */
[----:B------:R-:W-:Y:S01]  /*5250*/  SYNCS.ARRIVE.TRANS64.RED.A1T0 RZ, [UR14], RZ ;  /* 0x000000ffffff79a7 */ /* 0x000fe2000810040e */
[----:B------:R-:W2:Y:S02]  /*5260*/  SYNCS.PHASECHK.TRANS64.TRYWAIT P2, [UR7+0x128], R22 ;  /* 0x00012816ff0075a7 */ /* 0x000ea40008041107 */
[----:B-12---:R-:W-:Y:S05]  /*5270*/  @!P2 BRA `(.L_x_106) ;  /* 0x00000068001ca947 */ /* 0x006fea0003800000 */
.L_x_296:
        /* <DEDUP_REMOVED lines=8> */
[----:B------:R-:W-:Y:S01]  /*5300*/  @!UP1 UIADD3 UR32, UPT, UPT, UR7, 0x1300, URZ ;  /* 0x0000130007209890 */ /* 0x000fe2000fffe0ff */
[----:B------:R-:W-:Y:S01]  /*5310*/  UMOV UR35, UR43 ;  /* 0x0000002b00237c82 */ /* 0x000fe20008000000 */
[----:B------:R-:W-:Y:S03]  /*5320*/  @!UP1 UIADD3 UR10, UPT, UPT, UR42, 0xa0, URZ ;  /* 0x000000a02a0a9890 */ /* 0x000fe6000fffe0ff */
[----:B------:R-:W-:Y:S01]  /*5330*/  IMAD.U32 R8, RZ, RZ, UR9 ;  /* 0x00000009ff087e24 */ /* 0x000fe2000f8e00ff */
[----:B------:R-:W-:Y:S01]  /*5340*/  UMOV UR9, UR33 ;  /* 0x0000002100097c82 */ /* 0x000fe20008000000 */
[----:B------:R-:W-:Y:S01]  /*5350*/  IMAD.U32 R9, RZ, RZ, UR8 ;  /* 0x00000008ff097e24 */ /* 0x000fe2000f8e00ff */
[----:B------:R-:W-:Y:S02]  /*5360*/  @!UP1 UIADD3 UR8, UPT, UPT, UR7, 0x1b00, URZ ;  /* 0x00001b0007089890 */ /* 0x000fe4000fffe0ff */
[----:B------:R-:W-:Y:S01]  /*5370*/  @!P4 R2UR UR18, R8 ;  /* 0x000000000812c2ca */ /* 0x000fe200000e0000 */
[----:B------:R-:W-:Y:S01]  /*5380*/  VOTEU.ALL UP1, P4 ;  /* 0x0000000000ff7886 */ /* 0x000fe20002020000 */
[----:B------:R-:W-:Y:S01]  /*5390*/  @!P4 R2UR UR19, R9 ;  /* 0x000000000913c2ca */ /* 0x000fe200000e0000 */
[----:B------:R-:W-:Y:S01]  /*53a0*/  UMOV UR11, UR43 ;  /* 0x0000002b000b7c82 */ /* 0x000fe20008000000 */
[----:B------:R-:W-:Y:S01]  /*53b0*/  UMOV UR12, UR36 ;  /* 0x00000024000c7c82 */ /* 0x000fe20008000000 */
[----:B------:R-:W-:Y:S01]  /*53c0*/  UPRMT UR14, UR37, 0x654, UR33 ;  /* 0x00000654250e7896 */ /* 0x000fe20008000021 */
[----:B------:R-:W-:Y:S05]  /*53d0*/  @!P4 IADD3 R8, P0, PT, R30, 0x580, RZ ;  /* 0x000005801e08c810 */ /* 0x000fea0007f1e0ff */
[----:B------:R-:W-:Y:S04]  /*53e0*/  @!P4 IMAD.X R2, RZ, RZ, R31, P0 ;  /* 0x000000ffff02c224 */ /* 0x000fe800000e061f */
[----:B------:R1:W-:Y:S01]  /*53f0*/  @!UP2 UTMALDG.3D [UR32], [UR18], desc[UR16] ;  /* 0x000010201200a5b4 */ /* 0x0003e20008011000 */
[----:B------:R1:W-:Y:S01]  /*5400*/  @!UP1 UTMALDG.3D [UR8], [UR18], desc[UR16] ;  /* 0x00001008120095b4 */ /* 0x0003e20008011000 */
[----:B------:R1:W-:Y:S01]  /*5410*/  @!P4 SYNCS.ARRIVE.TRANS64.RED.A0TR RZ, [UR7+0x108], R0 ;  /* 0x00010800ffffc9a7 */ /* 0x0003e20008300407 */
[----:B------:R-:W-:Y:S01]  /*5420*/  SYNCS.ARRIVE.TRANS64.RED.A1T0 RZ, [UR14], RZ ;  /* 0x000000ffffff79a7 */ /* 0x000fe2000810040e */
[----:B------:R-:W2:Y:S02]  /*5430*/  SYNCS.PHASECHK.TRANS64.TRYWAIT P2, [UR7+0x130], R22 ;  /* 0x00013016ff0075a7 */ /* 0x000ea40008041107 */
[----:B-12---:R-:W-:Y:S05]  /*5440*/  @!P2 BRA `(.L_x_107) ;  /* 0x0000006400c0a947 */ /* 0x006fea0003800000 */
.L_x_298:
[----:B------:R-:W2:Y:S01]  /*5450*/  LDC.64 R12, c[0x0][0xb18] ;  /* 0x0002c600ff0c7b82 */ /* 0x000ea20000000a00 */
[----:B------:R-:W-:Y:S01]  /*5460*/  @!P4 R2UR UR8, R2 ;  /* 0x000000000208c2ca */ /* 0x000fe200000e0000 */
[----:B------:R-:W-:Y:S01]  /*5470*/  VOTEU.ALL UP1, P4 ;  /* 0x0000000000ff7886 */ /* 0x000fe20002020000 */
[----:B------:R-:W-:Y:S01]  /*5480*/  @!P4 R2UR UR9, R8 ;  /* 0x000000000809c2ca */ /* 0x000fe200000e0000 */
[----:B------:R-:W-:Y:S01]  /*5490*/  VOTEU.ALL UP2, P4 ;  /* 0x0000000000ff7886 */ /* 0x000fe20002040000 */
[----:B------:R-:W-:Y:S03]  /*54a0*/  UMOV UR16, 0x0 ;  /* 0x0000000000107882 */ /* 0x000fe60000000000 */
[----:B------:R-:W4:Y:S01]  /*54b0*/  @!P1 LDC R2, c[0x0][0xb0c] ;  /* 0x0002c300ff029b82 */ /* 0x000f220000000800 */
[----:B------:R-:W-:Y:S01]  /*54c0*/  @!UP1 UIADD3 UR26, UPT, UPT, UR42, 0x40, URZ ;  /* 0x000000402a1a9890 */ /* 0x000fe2000fffe0ff */
[----:B-1----:R-:W-:Y:S01]  /*54d0*/  @!P4 IMAD.MOV.U32 R0, RZ, RZ, 0x1000 ;  /* 0x00001000ff00c424 */ /* 0x002fe200078e00ff */
[----:B------:R-:W-:Y:S01]  /*54e0*/  @!UP1 UIADD3 UR24, UPT, UPT, UR7, 0x2300, URZ ;  /* 0x0000230007189890 */ /* 0x000fe2000fffe0ff */
[----:B------:R-:W-:Y:S01]  /*54f0*/  @P3 SHF.R.U32.HI R26, RZ, 0x10, R17 ;  /* 0x00000010ff1a3819 */ /* 0x000fe20000011611 */
[----:B------:R-:W-:Y:S01]  /*5500*/  UMOV UR17, 0x10000000 ;  /* 0x1000000000117882 */ /* 0x000fe20000000000 */
[----:B------:R-:W-:Y:S01]  /*5510*/  UMOV UR27, UR43 ;  /* 0x0000002b001b7c82 */ /* 0x000fe20008000000 */
[----:B------:R-:W-:Y:S01]  /*5520*/  UMOV UR28, UR36 ;  /* 0x00000024001c7c82 */ /* 0x000fe20008000000 */
[----:B------:R-:W-:Y:S01]  /*5530*/  IMAD.U32 R9, RZ, RZ, UR8 ;  /* 0x00000008ff097e24 */ /* 0x000fe2000f8e00ff */
[----:B------:R-:W-:Y:S01]  /*5540*/  @!UP1 UIADD3 UR10, UPT, UPT, UR42, 0xc0, URZ ;  /* 0x000000c02a0a9890 */ /* 0x000fe2000fffe0ff */
[----:B------:R-:W-:Y:S01]  /*5550*/  IMAD.U32 R8, RZ, RZ, UR9 ;  /* 0x00000009ff087e24 */ /* 0x000fe2000f8e00ff */
[----:B------:R-:W-:Y:S01]  /*5560*/  @!UP1 UIADD3 UR8, UPT, UPT, UR7, 0x2b00, URZ ;  /* 0x00002b0007089890 */ /* 0x000fe2000fffe0ff */
[----:B------:R-:W-:Y:S01]  /*5570*/  VIADD R28, R28, 0x1 ;  /* 0x000000011c1c7836 */ /* 0x000fe20000000000 */
[----:B------:R-:W-:Y:S01]  /*5580*/  @!P4 R2UR UR19, R9 ;  /* 0x000000000913c2ca */ /* 0x000fe200000e0000 */
[----:B------:R-:W-:Y:S01]  /*5590*/  VOTEU.ALL UP1, P4 ;  /* 0x0000000000ff7886 */ /* 0x000fe20002020000 */
[----:B------:R-:W-:Y:S01]  /*55a0*/  @!P4 R2UR UR18, R8 ;  /* 0x000000000812c2ca */ /* 0x000fe200000e0000 */
[----:B------:R-:W-:Y:S01]  /*55b0*/  UMOV UR9, UR25 ;  /* 0x0000001900097c82 */ /* 0x000fe20008000000 */
[----:B------:R-:W1:Y:S01]  /*55c0*/  LDC.64 R8, c[0x0][0xb10] ;  /* 0x0002c400ff087b82 */ /* 0x000e620000000a00 */
[----:B------:R-:W-:Y:S01]  /*55d0*/  UMOV UR11, UR43 ;  /* 0x0000002b000b7c82 */ /* 0x000fe20008000000 */
[----:B------:R-:W-:Y:S01]  /*55e0*/  UMOV UR12, UR36 ;  /* 0x00000024000c7c82 */ /* 0x000fe20008000000 */
[----:B------:R-:W-:Y:S08]  /*55f0*/  UPRMT UR14, UR37, 0x654, UR25 ;  /* 0x00000654250e7896 */ /* 0x000ff00008000019 */
[----:B------:R1:W-:Y:S01]  /*5600*/  @!UP2 UTMALDG.3D [UR24], [UR18], desc[UR16] ;  /* 0x000010181200a5b4 */ /* 0x0003e20008011000 */
[----:B------:R1:W-:Y:S01]  /*5610*/  @!UP1 UTMALDG.3D [UR8], [UR18], desc[UR16] ;  /* 0x00001008120095b4 */ /* 0x0003e20008011000 */
[----:B------:R5:W-:Y:S01]  /*5620*/  @!P4 SYNCS.ARRIVE.TRANS64.RED.A0TR RZ, [UR7+0x110], R0 ;  /* 0x00011000ffffc9a7 */ /* 0x000be20008300407 */
[C---:B-1----:R-:W-:Y:S01]  /*5630*/  @!P1 IMAD.HI.U32 R8, R11.reuse, R8, RZ ;  /* 0x000000080b089227 */ /* 0x042fe200078e00ff */
[----:B--2---:R-:W-:Y:S02]  /*5640*/  @!P1 ISETP.NE.AND P0, PT, R12, 0x1, PT ;  /* 0x000000010c00980c */ /* 0x004fe40003f05270 */
[----:B----4-:R-:W-:Y:S01]  /*5650*/  @!P1 ISETP.NE.AND P2, PT, R2, 0x1, PT ;  /* 0x000000010200980c */ /* 0x010fe20003f45270 */
[C---:B------:R-:W-:Y:S01]  /*5660*/  @!P1 IMAD.HI.U32 R13, R10.reuse, R13, RZ ;  /* 0x0000000d0a0d9227 */ /* 0x040fe200078e00ff */
[----:B------:R-:W-:Y:S04]  /*5670*/  @!P1 SHF.R.U32.HI R8, RZ, R9, R8 ;  /* 0x00000009ff089219 */ /* 0x000fe80000011608 */
[----:B------:R-:W-:Y:S01]  /*5680*/  @!P1 SEL R8, R11, R8, !P2 ;  /* 0x000000080b089207 */ /* 0x000fe20005000000 */
[----:B------:R-:W-:Y:S01]  /*5690*/  SYNCS.ARRIVE.TRANS64.RED.A1T0 RZ, [UR14], RZ ;  /* 0x000000ffffff79a7 */ /* 0x000fe2000810040e */
[----:B------:R-:W1:Y:S01]  /*56a0*/  SYNCS.PHASECHK.TRANS64.TRYWAIT P5, [UR7+0x138], R22 ;  /* 0x00013816ff0075a7 */ /* 0x000e6200080a1107 */
[----:B-----5:R-:W2:Y:S02]  /*56b0*/  @!P1 LDC R0, c[0x0][0xb20] ;  /* 0x0002c800ff009b82 */ /* 0x020ea40000000800 */
[----:B--2---:R-:W-:Y:S04]  /*56c0*/  @!P1 SHF.R.U32.HI R0, RZ, R0, R13 ;  /* 0x00000000ff009219 */ /* 0x004fe8000001160d */
[----:B------:R-:W-:Y:S05]  /*56d0*/  @!P1 SEL R9, R10, R0, !P0 ;  /* 0x000000000a099207 */ /* 0x000fea0004000000 */
[----:B------:R-:W-:Y:S02]  /*56e0*/  @!P1 IMAD.IADD R0, R9, 0x1, -R8 ;  /* 0x0000000109009824 */ /* 0x000fe400078e0a08 */
[----:B------:R-:W-:Y:S02]  /*56f0*/  @!P1 IMAD.IADD R8, R8, 0x1, -R9 ;  /* 0x0000000108089824 */ /* 0x000fe400078e0a09 */
[----:B------:R-:W-:Y:S02]  /*5700*/  @!P1 IMAD R11, R0, R2, R11 ;  /* 0x00000002000b9224 */ /* 0x000fe400078e020b */
[----:B------:R-:W-:Y:S01]  /*5710*/  @!P1 IMAD R10, R8, R12, R10 ;  /* 0x0000000c080a9224 */ /* 0x000fe200078e020a */
[----:B-1----:R-:W-:Y:S06]  /*5720*/  @!P5 BRA `(.L_x_108) ;  /* 0x000000640020d947 */ /* 0x002fec0003800000 */
.L_x_300:
[----:B------:R-:W-:Y:S01]  /*5730*/  @!P4 IADD3 R2, P0, PT, R30, 0x580, RZ ;  /* 0x000005801e02c810 */ /* 0x000fe20007f1e0ff */
[----:B------:R-:W-:Y:S01]  /*5740*/  VOTEU.ALL UP1, P4 ;  /* 0x0000000000ff7886 */ /* 0x000fe20002020000 */
[----:B------:R-:W-:Y:S01]  /*5750*/  VOTEU.ALL UP2, P4 ;  /* 0x0000000000ff7886 */ /* 0x000fe20002040000 */
[----:B------:R-:W-:Y:S01]  /*5760*/  UMOV UR14, 0x0 ;  /* 0x00000000000e7882 */ /* 0x000fe20000000000 */
[----:B------:R-:W-:Y:S01]  /*5770*/  @!P4 R2UR UR9, R2 ;  /* 0x000000000209c2ca */ /* 0x000fe200000e0000 */
[----:B-1----:R-:W-:Y:S01]  /*5780*/  @!P4 IMAD.X R0, RZ, RZ, R31, P0 ;  /* 0x000000ffff00c224 */ /* 0x002fe200000e061f */
[----:B------:R-:W-:Y:S01]  /*5790*/  @!UP1 UIADD3 UR17, UPT, UPT, UR7, 0x118, URZ ;  /* 0x0000011807119890 */ /* 0x000fe2000fffe0ff */
[----:B------:R-:W-:Y:S01]  /*57a0*/  ISETP.NE.AND P0, PT, R28, 0x2, PT ;  /* 0x000000021c00780c */ /* 0x000fe20003f05270 */
[----:B------:R-:W-:Y:S01]  /*57b0*/  @!UP1 UIADD3 UR18, UPT, UPT, UR42, 0x60, URZ ;  /* 0x000000602a129890 */ /* 0x000fe2000fffe0ff */
[----:B------:R-:W-:Y:S01]  /*57c0*/  LOP3.LUT R29, R29, 0x1, RZ, 0x3c, !PT ;  /* 0x000000011d1d7812 */ /* 0x000fe200078e3cff */
[----:B------:R-:W-:Y:S01]  /*57d0*/  @!UP1 UIADD3 UR16, UPT, UPT, UR7, 0x3300, URZ ;  /* 0x0000330007109890 */ /* 0x000fe2000fffe0ff */
[----:B------:R-:W-:Y:S01]  /*57e0*/  @!P4 R2UR UR8, R0 ;  /* 0x000000000008c2ca */ /* 0x000fe200000e0000 */
[----:B------:R-:W-:Y:S01]  /*57f0*/  UMOV UR15, 0x10000000 ;  /* 0x10000000000f7882 */ /* 0x000fe20000000000 */
[----:B------:R-:W-:Y:S01]  /*5800*/  UMOV UR19, UR43 ;  /* 0x0000002b00137c82 */ /* 0x000fe20008000000 */
[----:B------:R-:W-:Y:S01]  /*5810*/  UMOV UR20, UR36 ;  /* 0x0000002400147c82 */ /* 0x000fe20008000000 */
[----:B------:R-:W-:Y:S01]  /*5820*/  @!UP1 UIADD3 UR10, UPT, UPT, UR42, 0xe0, URZ ;  /* 0x000000e02a0a9890 */ /* 0x000fe2000fffe0ff */
[----:B------:R-:W-:Y:S01]  /*5830*/  SEL R0, RZ, 0x1, P0 ;  /* 0x00000001ff007807 */ /* 0x000fe20000000000 */
[----:B------:R-:W-:Y:S01]  /*5840*/  IMAD.U32 R8, RZ, RZ, UR9 ;  /* 0x00000009ff087e24 */ /* 0x000fe2000f8e00ff */
[----:B------:R-:W-:Y:S01]  /*5850*/  UMOV UR11, UR43 ;  /* 0x0000002b000b7c82 */ /* 0x000fe20008000000 */
[----:B------:R-:W-:Y:S01]  /*5860*/  UMOV UR12, UR36 ;  /* 0x00000024000c7c82 */ /* 0x000fe20008000000 */
[----:B------:R-:W-:Y:S01]  /*5870*/  UMOV UR9, UR17 ;  /* 0x0000001100097c82 */ /* 0x000fe20008000000 */
[----:B------:R-:W-:Y:S01]  /*5880*/  @P3 R2UR UR36, R26 ;  /* 0x000000001a2432ca */ /* 0x000fe200000e0000 */
[----:B------:R-:W-:Y:S01]  /*5890*/  IMAD.IADD R22, R10, 0x1, R115 ;  /* 0x000000010a167824 */ /* 0x000fe200078e0273 */
[----:B------:R-:W-:Y:S01]  /*58a0*/  @!P4 R2UR UR22, R8 ;  /* 0x000000000816c2ca */ /* 0x000fe200000e0000 */
[----:B------:R-:W-:Y:S01]  /*58b0*/  IMAD.U32 R9, RZ, RZ, UR8 ;  /* 0x00000008ff097e24 */ /* 0x000fe2000f8e00ff */
[----:B------:R-:W-:Y:S01]  /*58c0*/  @!UP1 UIADD3 UR8, UPT, UPT, UR7, 0x3b00, URZ ;  /* 0x00003b0007089890 */ /* 0x000fe2000fffe0ff */
[----:B------:R-:W-:Y:S01]  /*58d0*/  LOP3.LUT R27, R27, R0, RZ, 0x3c, !PT ;  /* 0x000000001b1b7212 */ /* 0x000fe200078e3cff */
[----:B------:R-:W-:Y:S01]  /*58e0*/  VOTEU.ALL UP1, P4 ;  /* 0x0000000000ff7886 */ /* 0x000fe20002020000 */
[----:B------:R-:W-:Y:S01]  /*58f0*/  IMAD.IADD R23, R11, 0x1, R124 ;  /* 0x000000010b177824 */ /* 0x000fe200078e027c */
[----:B------:R-:W-:Y:S02]  /*5900*/  @!P4 R2UR UR23, R9 ;  /* 0x000000000917c2ca */ /* 0x000fe400000e0000 */
[----:B------:R-:W-:Y:S11]  /*5910*/  SEL R28, R28, RZ, P0 ;  /* 0x000000ff1c1c7207 */ /* 0x000ff60000000000 */
[----:B------:R2:W-:Y:S01]  /*5920*/  @!UP2 UTMALDG.3D [UR16], [UR22], desc[UR14] ;  /* 0x00000e101600a5b4 */ /* 0x0005e20008011000 */
[----:B------:R2:W-:Y:S01]  /*5930*/  @!UP1 UTMALDG.3D [UR8], [UR22], desc[UR14] ;  /* 0x00000e08160095b4 */ /* 0x0005e20008011000 */
[----:B------:R2:W-:Y:S01]  /*5940*/  @!P4 SYNCS.ARRIVE.TRANS64.RED.A0TR RZ, [UR7+0x118], R25 ;  /* 0x00011819ffffc9a7 */ /* 0x0005e20008300407 */
[----:B------:R-:W-:Y:S01]  /*5950*/  UPLOP3.LUT UP1, UPT, UPT, UPT, UPT, 0x80, 0x8 ;  /* 0x000000000008789c */ /* 0x000fe20003f2f070 */
[----:B------:R-:W-:Y:S01]  /*5960*/  SYNCS.ARRIVE.TRANS64.RED.A1T0 RZ, [UR13], RZ ;  /* 0x000000ffffff79a7 */ /* 0x000fe2000810040d */
[----:B------:R-:W-:Y:S09]  /*5970*/  @P3 BRA `(.L_x_109) ;  /* 0xfffffff000343947 */ /* 0x000ff2000383ffff */
[----:B------:R-:W-:-:S04]  /*5980*/  SHF.L.U32 R2, R29, 0x1f, RZ ;  /* 0x0000001f1d027819 */ /* 0x000fc800000006ff */
[----:B------:R-:W1:Y:S02]  /*5990*/  SYNCS.PHASECHK.TRANS64.TRYWAIT P0, [UR7+0x120], R2 ;  /* 0x00012002ff0075a7 */ /* 0x000e640008001107 */
[----:B-1----:R-:W-:Y:S05]  /*59a0*/  @!P0 BRA `(.L_x_110) ;  /* 0x0000006000988947 */ /* 0x002fea0003800000 */
.L_x_302:
[----:B------:R-:W4:Y:S02]  /*59b0*/  SYNCS.PHASECHK.TRANS64.TRYWAIT P0, [UR7+0x128], R2 ;  /* 0x00012802ff0075a7 */ /* 0x000f240008001107 */
[----:B----4-:R-:W-:Y:S05]  /*59c0*/  @!P0 BRA `(.L_x_111) ;  /* 0x0000006000a88947 */ /* 0x010fea0003800000 */
.L_x_304:
[----:B------:R-:W4:Y:S02]  /*59d0*/  SYNCS.PHASECHK.TRANS64.TRYWAIT P0, [UR7+0x130], R2 ;  /* 0x00013002ff0075a7 */ /* 0x000f240008001107 */
[----:B----4-:R-:W-:Y:S05]  /*59e0*/  @!P0 BRA `(.L_x_112) ;  /* 0x0000006000b88947 */ /* 0x010fea0003800000 */
.L_x_306:
[----:B-1----:R-:W-:-:S07]  /*59f0*/  MOV R0, UR7 ;  /* 0x0000000700007c02 */ /* 0x002fce0008000f00 */
.L_x_113:
[----:B-1----:R-:W-:-:S04]  /*5a00*/  SHF.L.U32 R2, R29, 0x1f, RZ ;  /* 0x0000001f1d027819 */ /* 0x002fc800000006ff */
[----:B------:R1:W4:Y:S03]  /*5a10*/  SYNCS.PHASECHK.TRANS64.TRYWAIT P0, [R0+URZ+0x138], R2 ;  /* 0x00013802000075a7 */ /* 0x00032600080011ff */
[----:B----4-:R-:W-:Y:S05]  /*5a20*/  @!P0 NANOSLEEP.SYNCS 0x989680 ;  /* 0x009896800000895d */ /* 0x010fea0003900000 */
[----:B------:R-:W4:Y:S02]  /*5a30*/  @!P0 SYNCS.PHASECHK.TRANS64 P0, [R0+URZ+0x138], R2 ;  /* 0x00013802000085a7 */ /* 0x000f2400080010ff */
[----:B--2-4-:R-:W-:Y:S05]  /*5a40*/  @P0 EXIT ;  /* 0x000000000000094d */ /* 0x014fea0003800000 */
[----:B------:R-:W-:Y:S05]  /*5a50*/  BRA `(.L_x_113) ;  /* 0xfffffffc00e87947 */ /* 0x000fea000383ffff */
.L_x_98:
[----:B------:R-:W-:-:S06]  /*5a60*/  UISETP.GE.AND UP1, UPT, UR10, 0x4, UPT ;  /* 0x000000040a00788c */ /* 0x000fcc000bf26270 */
[----:B------:R-:W-:-:S13]  /*5a70*/  PLOP3.LUT P0, PT, PT, PT, UP1, 0x80, 0x8 ;  /* 0x000000000008781c */ /* 0x000fda0003f0f018 */
[----:B------:R-:W-:Y:S05]  /*5a80*/  @!P0 EXIT ;  /* 0x000000000000894d */ /* 0x000fea0003800000 */
[----:B------:R-:W-:Y:S01]  /*5a90*/  BAR.SYNC.DEFER_BLOCKING 0x6, 0xa0 ;  /* 0x0182800000007b1d */ /* 0x000fe20000010000 */
[C---:B------:R-:W-:Y:S01]  /*5aa0*/  IMAD.SHL.U32 R143, R144.reuse, 0x20, RZ ;  /* 0x00000020908f7824 */ /* 0x040fe200078e00ff */
[----:B------:R-:W-:Y:S01]  /*5ab0*/  CS2R R140, SRZ ;  /* 0x00000000008c7805 */ /* 0x000fe2000001ff00 */
[C---:B------:R-:W-:Y:S01]  /*5ac0*/  IMAD.SHL.U32 R6, R145.reuse, 0x200000, RZ ;  /* 0x0020000091067824 */ /* 0x040fe200078e00ff */
[----:B------:R-:W-:Y:S01]  /*5ad0*/  CS2R R138, SRZ ;  /* 0x00000000008a7805 */ /* 0x000fe2000001ff00 */
[C---:B------:R-:W-:Y:S01]  /*5ae0*/  IMAD.U32 R5, R144.reuse, 0x10000, RZ ;  /* 0x0001000090057824 */ /* 0x040fe200078e00ff */
[----:B------:R-:W-:Y:S02]  /*5af0*/  UMOV UR41, 0x400 ;  /* 0x0000040000297882 */ /* 0x000fe40000000000 */
[----:B------:R-:W1:Y:S01]  /*5b00*/  LDC R131, c[0x0][0x370] ;  /* 0x0000dc00ff837b82 */ /* 0x000e620000000800 */
[----:B------:R-:W-:Y:S01]  /*5b10*/  ULEA UR41, UR37, UR41, 0x18 ;  /* 0x0000002925297291 */ /* 0x000fe2000f8ec0ff */
[----:B------:R-:W-:Y:S01]  /*5b20*/  IMAD.SHL.U32 R2, R144, 0x4, RZ ;  /* 0x0000000490027824 */ /* 0x000fe200078e00ff */
[----:B------:R-:W-:Y:S01]  /*5b30*/  LOP3.LUT R6, R6, 0x200000, RZ, 0xc0, !PT ;  /* 0x0020000006067812 */ /* 0x000fe200078ec0ff */
[----:B------:R-:W-:Y:S01]  /*5b40*/  IMAD.SHL.U32 R3, R145, 0x400, RZ ;  /* 0x0000040091037824 */ /* 0x000fe200078e00ff */
[C---:B------:R-:W-:Y:S01]  /*5b50*/  LOP3.LUT R4, R143.reuse, 0x80, RZ, 0xc0, !PT ;  /* 0x000000808f047812 */ /* 0x040fe200078ec0ff */
[----:B------:R-:W-:Y:S01]  /*5b60*/  IMAD.MOV.U32 R69, RZ, RZ, RZ ;  /* 0x000000ffff457224 */ /* 0x000fe200078e00ff */
[----:B------:R-:W-:Y:S01]  /*5b70*/  LOP3.LUT R0, R143, 0xb60, RZ, 0xc0, !PT ;  /* 0x00000b608f007812 */ /* 0x000fe200078ec0ff */
[----:B------:R-:W2:Y:S01]  /*5b80*/  LDC R130, c[0x0][0x374] ;  /* 0x0000dd00ff827b82 */ /* 0x000ea20000000800 */
[----:B------:R-:W-:Y:S01]  /*5b90*/  LOP3.LUT R2, R4, 0x10, R2, 0xf8, !PT ;  /* 0x0000001004027812 */ /* 0x000fe200078ef802 */
[----:B------:R-:W-:Y:S01]  /*5ba0*/  IMAD.MOV.U32 R129, RZ, RZ, RZ ;  /* 0x000000ffff817224 */ /* 0x000fe200078e00ff */
[----:B------:R-:W-:Y:S01]  /*5bb0*/  LOP3.LUT R0, R0, 0x400, R3, 0xf8, !PT ;  /* 0x0000040000007812 */ /* 0x000fe200078ef803 */
[----:B------:R-:W3:Y:S01]  /*5bc0*/  LDCU.64 UR46, c[0x0][0x348] ;  /* 0x00006900ff2e77ac */ /* 0x000ee20008000a00 */
[----:B------:R-:W-:-:S02]  /*5bd0*/  LOP3.LUT R5, R6, 0x400000, R5, 0xf8, !PT ;  /* 0x0040000006057812 */ /* 0x000fc400078ef805 */
[----:B------:R-:W-:Y:S01]  /*5be0*/  LOP3.LUT P0, RZ, R143, 0x80, RZ, 0xc0, !PT ;  /* 0x000000808fff7812 */ /* 0x000fe2000780c0ff */
[----:B------:R-:W-:Y:S01]  /*5bf0*/  UIADD3 UR40, UPT, UPT, UR41, 0x300, URZ ;  /* 0x0000030029287890 */ /* 0x000fe2000fffe0ff */
[----:B------:R-:W4:Y:S01]  /*5c00*/  LDS R70, [UR41+0x200] ;  /* 0x00020029ff467984 */ /* 0x000f220008000800 */
[----:B------:R-:W-:Y:S01]  /*5c10*/  LOP3.LUT R142, R0, R2, RZ, 0xfc, !PT ;  /* 0x00000002008e7212 */ /* 0x000fe200078efcff */
[----:B------:R-:W-:Y:S01]  /*5c20*/  UIADD3 UR43, UPT, UPT, UR41, 0x4300, URZ ;  /* 0x00004300292b7890 */ /* 0x000fe2000fffe0ff */
[----:B------:R-:W-:Y:S01]  /*5c30*/  P2R R0, PR, RZ, 0x1 ;  /* 0x00000001ff007803 */ /* 0x000fe20000000000 */
[----:B------:R-:W-:Y:S01]  /*5c40*/  UMOV UR42, URZ ;  /* 0x000000ff002a7c82 */ /* 0x000fe20008000000 */
[----:B------:R-:W-:Y:S01]  /*5c50*/  LOP3.LUT R144, R144, 0x60, RZ, 0xc0, !PT ;  /* 0x0000006090907812 */ /* 0x000fe200078ec0ff */
[----:B-1234-:R-:W-:-:S08]  /*5c60*/  IMAD.IADD R70, R70, 0x1, R5 ;  /* 0x0000000146467824 */ /* 0x01efd000078e0205 */
.L_x_236:
[C---:B------:R-:W-:Y:S02]  /*5c70*/  LEA R0, R129.reuse, UR41, 0x3 ;  /* 0x0000002981007c11 */ /* 0x040fe4000f8e18ff */
[----:B------:R-:W-:Y:S02]  /*5c80*/  SHF.L.U32 R2, R140, 0x1f, RZ ;  /* 0x0000001f8c027819 */ /* 0x000fe400000006ff */
[----:B------:R-:W-:Y:S02]  /*5c90*/  LEA R8, R129, UR41, 0x4 ;  /* 0x0000002981087c11 */ /* 0x000fe4000f8e20ff */
[----:B------:R-:W1:Y:S02]  /*5ca0*/  SYNCS.PHASECHK.TRANS64.TRYWAIT P0, [R0+URZ+0x150], R2 ;  /* 0x00015002000075a7 */ /* 0x000e6400080011ff */
[----:B-1----:R-:W-:Y:S05]  /*5cb0*/  @!P0 BRA `(.L_x_114) ;  /* 0x00000060001c8947 */ /* 0x002fea0003800000 */
.L_x_307:
        /* <DEDUP_REMOVED lines=11> */
[----:B--2---:R-:W-:-:S04]  /*5d70*/  LOP3.LUT P3, RZ, R10, 0x1, RZ, 0xc0, !PT ;  /* 0x000000010aff7812 */ /* 0x004fc8000786c0ff */
[----:B------:R-:W-:-:S09]  /*5d80*/  P2R R147, PR, RZ, 0x8 ;  /* 0x00000008ff937803 */ /* 0x000fd20000000000 */
[----:B------:R-:W-:Y:S02]  /*5d90*/  @P3 MOV R136, R8 ;  /* 0x0000000800883202 */ /* 0x000fe40000000f00 */
[----:B------:R-:W-:Y:S01]  /*5da0*/  @P3 LOP3.LUT R135, R9, 0xffff, RZ, 0xc0, !PT ;  /* 0x0000ffff09873812 */ /* 0x000fe200078ec0ff */
[----:B-1----:R-:W-:Y:S06]  /*5db0*/  @!P0 BRA `(.L_x_115) ;  /* 0x0000000000b88947 */ /* 0x002fec0003800000 */
[----:B------:R-:W1:Y:S01]  /*5dc0*/  LDC.64 R4, c[0x0][0xb18] ;  /* 0x0002c600ff047b82 */ /* 0x000e620000000a00 */
[----:B------:R-:W-:-:S07]  /*5dd0*/  ISETP.NE.AND P0, PT, R65, 0x1, PT ;  /* 0x000000014100780c */ /* 0x000fce0003f05270 */
[----:B------:R-:W2:Y:S08]  /*5de0*/  LDC.64 R6, c[0x0][0xb10] ;  /* 0x0002c400ff067b82 */ /* 0x000eb00000000a00 */
[----:B------:R-:W3:Y:S08]  /*5df0*/  LDC R0, c[0x0][0xb20] ;  /* 0x0002c800ff007b82 */ /* 0x000ef00000000800 */
[----:B------:R-:W4:Y:S01]  /*5e00*/  LDC R12, c[0x0][0xb0c] ;  /* 0x0002c300ff0c7b82 */ /* 0x000f220000000800 */
[----:B-1----:R-:W-:Y:S01]  /*5e10*/  IMAD.HI.U32 R14, R130, R5, RZ ;  /* 0x00000005820e7227 */ /* 0x002fe200078e00ff */
[----:B------:R-:W-:-:S03]  /*5e20*/  ISETP.NE.AND P1, PT, R4, 0x1, PT ;  /* 0x000000010400780c */ /* 0x000fc60003f25270 */
[----:B------:R-:W-:-:S03]  /*5e30*/  IMAD.HI.U32 R5, R135, R5, RZ ;  /* 0x0000000587057227 */ /* 0x000fc600078e00ff */
[----:B------:R-:W1:Y:S01]  /*5e40*/  LDC.64 R2, c[0x0][0xb28] ;  /* 0x0002ca00ff027b82 */ /* 0x000e620000000a00 */
[----:B--2---:R-:W-:-:S04]  /*5e50*/  IMAD.HI.U32 R15, R131, R6, RZ ;  /* 0x00000006830f7227 */ /* 0x004fc800078e00ff */
[----:B------:R-:W-:Y:S01]  /*5e60*/  IMAD.HI.U32 R16, R136, R6, RZ ;  /* 0x0000000688107227 */ /* 0x000fe200078e00ff */
[-C--:B------:R-:W-:Y:S02]  /*5e70*/  SHF.R.U32.HI R15, RZ, R7.reuse, R15 ;  /* 0x00000007ff0f7219 */ /* 0x080fe4000001160f */
[-C--:B---3--:R-:W-:Y:S02]  /*5e80*/  SHF.R.U32.HI R14, RZ, R0.reuse, R14 ;  /* 0x00000000ff0e7219 */ /* 0x088fe4000001160e */
[----:B------:R-:W-:Y:S02]  /*5e90*/  SHF.R.U32.HI R5, RZ, R0, R5 ;  /* 0x00000000ff057219 */ /* 0x000fe40000011605 */
[----:B------:R-:W-:Y:S02]  /*5ea0*/  SEL R14, R130, R14, !P1 ;  /* 0x0000000e820e7207 */ /* 0x000fe40004800000 */
[----:B------:R-:W-:Y:S02]  /*5eb0*/  SHF.R.U32.HI R16, RZ, R7, R16 ;  /* 0x00000007ff107219 */ /* 0x000fe40000011610 */
[----:B----4-:R-:W-:-:S02]  /*5ec0*/  ISETP.NE.AND P2, PT, R12, 0x1, PT ;  /* 0x000000010c00780c */ /* 0x010fc40003f45270 */
[----:B------:R-:W-:Y:S02]  /*5ed0*/  SEL R5, R135, R5, !P1 ;  /* 0x0000000587057207 */ /* 0x000fe40004800000 */
[----:B------:R-:W-:Y:S02]  /*5ee0*/  SEL R15, R131, R15, !P2 ;  /* 0x0000000f830f7207 */ /* 0x000fe40005000000 */
[----:B------:R-:W-:Y:S01]  /*5ef0*/  SEL R16, R136, R16, !P2 ;  /* 0x0000001088107207 */ /* 0x000fe20005000000 */
[----:B-1----:R-:W-:-:S04]  /*5f00*/  IMAD.HI.U32 R13, R14, R2, RZ ;  /* 0x000000020e0d7227 */ /* 0x002fc800078e00ff */
        /* <DEDUP_REMOVED lines=25> */
.L_x_115:
[----:B------:R-:W1:Y:S02]  /*60a0*/  LDCU UR4, c[0x0][0xb30] ;  /* 0x00016600ff0477ac */ /* 0x000e640008000800 */
[----:B-1----:R-:W-:-:S09]  /*60b0*/  UISETP.NE.AND UP0, UPT, UR4, 0x1, UPT ;  /* 0x000000010400788c */ /* 0x002fd2000bf05270 */
        /* <DEDUP_REMOVED lines=17> */
.L_x_116:
[----:B------:R-:W-:Y:S01]  /*61d0*/  ULOP3.LUT UP0, URZ, UR40, 0x90, URZ, 0xc0, !UPT ;  /* 0x0000009028ff7892 */ /* 0x000fe2000f80c0ff */
[----:B------:R-:W-:Y:S02]  /*61e0*/  IADD3 R129, PT, PT, R129, 0x1, RZ ;  /* 0x0000000181817810 */ /* 0x000fe40007ffe0ff */
[----:B------:R-:W-:-:S06]  /*61f0*/  @P3 SHF.R.U32.HI R137, RZ, 0x10, R9 ;  /* 0x00000010ff893819 */ /* 0x000fcc0000011609 */
[----:B------:R-:W-:Y:S05]  /*6200*/  BRA.U !UP0, `(.L_x_117) ;  /* 0x0000000108407547 */ /* 0x000fea000b800000 */
[----:B------:R-:W-:Y:S01]  /*6210*/  MOV R2, 0x0 ;  /* 0x0000000000027802 */ /* 0x000fe20000000f00 */
[----:B------:R-:W1:Y:S01]  /*6220*/  LDCU.64 UR8, c[0x4][0x88] ;  /* 0x01001100ff0877ac */ /* 0x000e620008000a00 */
[----:B------:R-:W-:Y:S02]  /*6230*/  HFMA2 R12, -RZ, RZ, 0, 5.9604644775390625e-08 ;  /* 0x00000001ff0c7431 */ /* 0x000fe400000001ff */
[----:B------:R-:W-:Y:S01]  /*6240*/  IMAD.MOV.U32 R8, RZ, RZ, 0x70 ;  /* 0x00000070ff087424 */ /* 0x000fe200078e00ff */
[----:B------:R-:W2:Y:S01]  /*6250*/  LDCU.64 UR6, c[0x4][0x90] ;  /* 0x01001200ff0677ac */ /* 0x000ea20008000a00 */
[----:B------:R-:W3:Y:S01]  /*6260*/  LDC.64 R2, c[0x4][R2] ;  /* 0x0100000002027b82 */ /* 0x000ee20000000a00 */
[----:B------:R-:W-:Y:S01]  /*6270*/  IMAD.MOV.U32 R13, RZ, RZ, RZ ;  /* 0x000000ffff0d7224 */ /* 0x000fe200078e00ff */
[----:B------:R-:W4:Y:S01]  /*6280*/  LDCU.64 UR4, c[0x4][0x8] ;  /* 0x01000100ff0477ac */ /* 0x000f220008000a00 */
[----:B-1----:R-:W-:Y:S01]  /*6290*/  IMAD.U32 R4, RZ, RZ, UR8 ;  /* 0x00000008ff047e24 */ /* 0x002fe2000f8e00ff */
[----:B------:R-:W-:Y:S01]  /*62a0*/  MOV R5, UR9 ;  /* 0x0000000900057c02 */ /* 0x000fe20008000f00 */
[----:B--2---:R-:W-:Y:S01]  /*62b0*/  IMAD.U32 R6, RZ, RZ, UR6 ;  /* 0x00000006ff067e24 */ /* 0x004fe2000f8e00ff */
[----:B------:R-:W-:Y:S01]  /*62c0*/  MOV R7, UR7 ;  /* 0x0000000700077c02 */ /* 0x000fe20008000f00 */
[----:B----4-:R-:W-:Y:S01]  /*62d0*/  IMAD.U32 R10, RZ, RZ, UR4 ;  /* 0x00000004ff0a7e24 */ /* 0x010fe2000f8e00ff */
[----:B------:R-:W-:-:S02]  /*62e0*/  MOV R11, UR5 ;  /* 0x00000005000b7c02 */ /* 0x000fc40008000f00 */
[----:B------:R-:W-:-:S07]  /*62f0*/  LEPC R20, `(.L_x_117) ;  /* 0x000000001014794e */ /* 0x000fce0000000000 */
[----:B---3-5:R-:W-:Y:S05]  /*6300*/  CALL.ABS.NOINC R2 ;  /* 0x0000000002007343 */ /* 0x028fea0003c00000 */
.L_x_117:
[----:B------:R-:W-:-:S09]  /*6310*/  ULOP3.LUT UP0, URZ, UR43, 0x90, URZ, 0xc0, !UPT ;  /* 0x000000902bff7892 */ /* 0x000fd2000f80c0ff */
        /* <DEDUP_REMOVED lines=17> */
.L_x_118:
[----:B------:R-:W1:Y:S02]  /*6430*/  LDC.64 R2, c[0x0][0x890] ;  /* 0x00022400ff027b82 */ /* 0x000e640000000a00 */
[----:B-1----:R-:W-:-:S04]  /*6440*/  ISETP.NE.U32.AND P3, PT, R2, RZ, PT ;  /* 0x000000ff0200720c */ /* 0x002fc80003f65070 */
[----:B------:R-:W-:-:S13]  /*6450*/  ISETP.NE.AND.EX P3, PT, R3, RZ, PT, P3 ;  /* 0x000000ff0300720c */ /* 0x000fda0003f65330 */
[----:B------:R-:W-:Y:S05]  /*6460*/  @!P3 BRA `(.L_x_119) ;  /* 0x000000000034b947 */ /* 0x000fea0003800000 */
[----:B------:R-:W1:Y:S02]  /*6470*/  LDCU.64 UR4, c[0x0][0x888] ;  /* 0x00011100ff0477ac */ /* 0x000e640008000a00 */
[----:B-1----:R-:W-:-:S04]  /*6480*/  UISETP.NE.U32.AND UP0, UPT, UR4, URZ, UPT ;  /* 0x000000ff0400728c */ /* 0x002fc8000bf05070 */
[----:B------:R-:W-:-:S09]  /*6490*/  UISETP.NE.AND.EX UP0, UPT, UR5, URZ, UPT, UP0 ;  /* 0x000000ff0500728c */ /* 0x000fd2000bf05300 */
[----:B------:R-:W-:Y:S05]  /*64a0*/  BRA.U !UP0, `(.L_x_120) ;  /* 0x0000000108187547 */ /* 0x000fea000b800000 */
[----:B------:R-:W1:Y:S01]  /*64b0*/  LDC.64 R4, c[0x0][0x888] ;  /* 0x00022200ff047b82 */ /* 0x000e620000000a00 */
[----:B------:R-:W-:-:S04]  /*64c0*/  IMAD R0, R2, UR36, RZ ;  /* 0x0000002402007c24 */ /* 0x000fc8000f8e02ff */
[----:B-1----:R-:W-:-:S05]  /*64d0*/  IMAD.WIDE R4, R0, 0x4, R4 ;  /* 0x0000000400047825 */ /* 0x002fca00078e0204 */
[----:B-----5:R1:W5:Y:S01]  /*64e0*/  LDG.E R91, desc[UR38][R4.64] ;  /* 0x00000026045b7981 */ /* 0x020362000c1e1900 */
[----:B------:R-:W-:Y:S01]  /*64f0*/  MOV R125, 0x1 ;  /* 0x00000001007d7802 */ /* 0x000fe20000000f00 */
[----:B------:R-:W-:Y:S06]  /*6500*/  BRA `(.L_x_119) ;  /* 0x00000000000c7947 */ /* 0x000fec0003800000 */
.L_x_120:
[----:B------:R-:W1:Y:S01]  /*6510*/  LDCU UR4, c[0x0][0x880] ;  /* 0x00011000ff0477ac */ /* 0x000e620008000800 */
[----:B------:R-:W-:Y:S01]  /*6520*/  HFMA2 R125, -RZ, RZ, 0, 5.9604644775390625e-08 ;  /* 0x00000001ff7d7431 */ /* 0x000fe200000001ff */
[----:B-1---5:R-:W-:Y:S02]  /*6530*/  MOV R91, UR4 ;  /* 0x00000004005b7c02 */ /* 0x022fe40008000f00 */
.L_x_119:
[----:B-1----:R-:W1:Y:S02]  /*6540*/  LDC.64 R4, c[0x0][0x8b0] ;  /* 0x00022c00ff047b82 */ /* 0x002e640000000a00 */
        /* <DEDUP_REMOVED lines=11> */
[----:B------:R-:W-:Y:S05]  /*6600*/  BRA `(.L_x_121) ;  /* 0x0000000000087947 */ /* 0x000fea0003800000 */
.L_x_122:
[----:B------:R-:W1:Y:S02]  /*6610*/  LDCU UR4, c[0x0][0x8a0] ;  /* 0x00011400ff0477ac */ /* 0x000e640008000800 */
[----:B-1---5:R-:W-:Y:S02]  /*6620*/  MOV R71, UR4 ;  /* 0x0000000400477c02 */ /* 0x022fe40008000f00 */
.L_x_121:
[----:B------:R-:W-:Y:S01]  /*6630*/  UISETP.NE.AND UP0, UPT, UR44, URZ, UPT ;  /* 0x000000ff2c00728c */ /* 0x000fe2000bf05270 */
[----:B------:R-:W-:Y:S02]  /*6640*/  PLOP3.LUT P0, PT, PT, PT, PT, 0x8, 0x80 ;  /* 0x000000000080781c */ /* 0x000fe40003f0e170 */
[----:B------:R-:W-:Y:S02]  /*6650*/  LEA R0, R69, UR41, 0x3 ;  /* 0x0000002945007c11 */ /* 0x000fe4000f8e18ff */
[----:B------:R-:W-:-:S04]  /*6660*/  P2R R148, PR, RZ, 0x1 ;  /* 0x00000001ff947803 */ /* 0x000fc80000000000 */
[----:B------:R-:W-:Y:S05]  /*6670*/  BRA.U !UP0, `(.L_x_123) ;  /* 0x00000001083c7547 */ /* 0x000fea000b800000 */
[----:B------:R-:W-:-:S04]  /*6680*/  ISETP.NE.U32.AND P0, PT, R2, RZ, PT ;  /* 0x000000ff0200720c */ /* 0x000fc80003f05070 */
[----:B------:R-:W-:-:S13]  /*6690*/  ISETP.NE.AND.EX P0, PT, R3, RZ, PT, P0 ;  /* 0x000000ff0300720c */ /* 0x000fda0003f05300 */
[----:B-----5:R-:W-:-:S04]  /*66a0*/  @!P0 FSETP.EQ.AND P1, PT, R91, RZ, PT ;  /* 0x000000ff5b00820b */ /* 0x020fc80003f22000 */
[----:B------:R-:W-:Y:S01]  /*66b0*/  P2R R148, PR, RZ, 0x2 ;  /* 0x00000002ff947803 */ /* 0x000fe20000000000 */
[----:B------:R-:W-:Y:S08]  /*66c0*/  @!P0 BRA `(.L_x_123) ;  /* 0x0000000000288947 */ /* 0x000ff00003800000 */
[----:B------:R-:W2:Y:S01]  /*66d0*/  LDCU.64 UR4, c[0x0][0x888] ;  /* 0x00011100ff0477ac */ /* 0x000ea20008000a00 */
[----:B------:R-:W-:Y:S02]  /*66e0*/  LOP3.LUT P1, RZ, R125, 0xff, RZ, 0xc0, !PT ;  /* 0x000000ff7dff7812 */ /* 0x000fe4000782c0ff */
[----:B------:R-:W-:-:S04]  /*66f0*/  FSETP.NEU.AND P0, PT, R91, RZ, PT ;  /* 0x000000ff5b00720b */ /* 0x000fc80003f0d000 */
[----:B------:R-:W-:Y:S02]  /*6700*/  SEL R2, RZ, 0xffffffff, P0 ;  /* 0xffffffffff027807 */ /* 0x000fe40000000000 */
[----:B--2---:R-:W-:-:S04]  /*6710*/  ISETP.NE.U32.AND P2, PT, RZ, UR4, PT ;  /* 0x00000004ff007c0c */ /* 0x004fc8000bf45070 */
[----:B------:R-:W-:-:S04]  /*6720*/  ISETP.NE.AND.EX P2, PT, RZ, UR5, PT, P2 ;  /* 0x00000005ff007c0c */ /* 0x000fc8000bf45320 */
[----:B------:R-:W-:-:S04]  /*6730*/  @!P1 SEL R2, RZ, 0xffffffff, P2 ;  /* 0xffffffffff029807 */ /* 0x000fc80001000000 */
[----:B------:R-:W-:-:S04]  /*6740*/  LOP3.LUT R2, R2, 0x1, RZ, 0xc0, !PT ;  /* 0x0000000102027812 */ /* 0x000fc800078ec0ff */
[----:B------:R-:W-:-:S04]  /*6750*/  ISETP.EQ.U32.AND P0, PT, R2, 0x1, PT ;  /* 0x000000010200780c */ /* 0x000fc80003f02070 */
[----:B------:R-:W-:-:S09]  /*6760*/  P2R R148, PR, RZ, 0x1 ;  /* 0x00000001ff947803 */ /* 0x000fd20000000000 */
.L_x_123:
[----:B------:R-:W-:Y:S01]  /*6770*/  ISETP.NE.AND P4, PT, R148, RZ, PT ;  /* 0x000000ff9400720c */ /* 0x000fe20003f85270 */
[----:B------:R-:W2:Y:S01]  /*6780*/  LDCU.64 UR4, c[0x0][0x888] ;  /* 0x00011100ff0477ac */ /* 0x000ea20008000a00 */
[----:B------:R-:W-:Y:S01]  /*6790*/  SHF.L.U32 R2, R141, 0x1f, RZ ;  /* 0x0000001f8d027819 */ /* 0x000fe200000006ff */
[----:B------:R-:W-:Y:S01]  /*67a0*/  IMAD.MOV.U32 R134, RZ, RZ, 0x1 ;  /* 0x00000001ff867424 */ /* 0x000fe200078e00ff */
[----:B------:R-:W-:Y:S01]  /*67b0*/  CS2R R122, SRZ ;  /* 0x00000000007a7805 */ /* 0x000fe2000001ff00 */
[----:B------:R-:W-:Y:S01]  /*67c0*/  IMAD.SHL.U32 R128, R23, 0x40, RZ ;  /* 0x0000004017807824 */ /* 0x000fe200078e00ff */
[----:B------:R-:W-:Y:S01]  /*67d0*/  CS2R R120, SRZ ;  /* 0x0000000000787805 */ /* 0x000fe2000001ff00 */
[----:B------:R-:W-:Y:S01]  /*67e0*/  IMAD.SHL.U32 R126, R22, 0x100, RZ ;  /* 0x00000100167e7824 */ /* 0x000fe200078e00ff */
[----:B------:R-:W-:Y:S01]  /*67f0*/  CS2R R118, SRZ ;  /* 0x0000000000767805 */ /* 0x000fe2000001ff00 */
[----:B------:R-:W-:Y:S01]  /*6800*/  IMAD R67, R69, 0x80, R70 ;  /* 0x0000008045437824 */ /* 0x000fe200078e0246 */
[----:B------:R-:W-:Y:S01]  /*6810*/  CS2R R116, SRZ ;  /* 0x0000000000747805 */ /* 0x000fe2000001ff00 */
[----:B------:R-:W-:-:S02]  /*6820*/  IMAD.MOV.U32 R68, RZ, RZ, RZ ;  /* 0x000000ffff447224 */ /* 0x000fc400078e00ff */
[----:B-1----:R-:W-:Y:S01]  /*6830*/  @!P4 LEA R4, R139, UR41, 0x3 ;  /* 0x000000298b04cc11 */ /* 0x002fe2000f8e18ff */
[----:B------:R-:W-:Y:S01]  /*6840*/  IMAD.MOV.U32 R133, RZ, RZ, R138 ;  /* 0x000000ffff857224 */ /* 0x000fe200078e008a */
[----:B------:R-:W-:Y:S01]  /*6850*/  @!P4 SHF.L.U32 R3, R138, 0x1f, RZ ;  /* 0x0000001f8a03c819 */ /* 0x000fe200000006ff */
[----:B------:R-:W-:-:S03]  /*6860*/  IMAD.MOV.U32 R132, RZ, RZ, R139 ;  /* 0x000000ffff847224 */ /* 0x000fc600078e008b */
[----:B------:R-:W1:Y:S01]  /*6870*/  @!P4 SYNCS.PHASECHK.TRANS64.TRYWAIT P1, [R4+URZ+0x100], R3 ;  /* 0x000100030400c5a7 */ /* 0x000e6200080211ff */
[----:B--2---:R-:W-:-:S04]  /*6880*/  ISETP.NE.U32.AND P2, PT, RZ, UR4, PT ;  /* 0x00000004ff007c0c */ /* 0x004fc8000bf45070 */
[----:B------:R-:W-:Y:S01]  /*6890*/  ISETP.NE.AND.EX P2, PT, RZ, UR5, PT, P2 ;  /* 0x00000005ff007c0c */ /* 0x000fe2000bf45320 */
[----:B------:R2:W3:Y:S03]  /*68a0*/  SYNCS.PHASECHK.TRANS64.TRYWAIT P0, [R0+URZ+0x170], R2 ;  /* 0x00017002000075a7 */ /* 0x0004e600080011ff */
[----:B--2---:R-:W-:Y:S02]  /*68b0*/  SEL R2, RZ, 0xffffffff, P2 ;  /* 0xffffffffff027807 */ /* 0x004fe40001000000 */
[----:B-----5:R-:W-:-:S04]  /*68c0*/  FSETP.NEU.AND P2, PT, R91, RZ, PT ;  /* 0x000000ff5b00720b */ /* 0x020fc80003f4d000 */
[----:B------:R-:W-:Y:S02]  /*68d0*/  SEL R0, RZ, 0xffffffff, P2 ;  /* 0xffffffffff007807 */ /* 0x000fe40001000000 */
[----:B------:R-:W-:-:S04]  /*68e0*/  LOP3.LUT P2, RZ, R125, 0xff, RZ, 0xc0, !PT ;  /* 0x000000ff7dff7812 */ /* 0x000fc8000784c0ff */
[----:B------:R-:W-:-:S04]  /*68f0*/  @P3 SEL R0, R2, R0, !P2 ;  /* 0x0000000002003207 */ /* 0x000fc80005000000 */
[----:B------:R-:W-:-:S04]  /*6900*/  LOP3.LUT R0, R0, 0x1, RZ, 0xc0, !PT ;  /* 0x0000000100007812 */ /* 0x000fc800078ec0ff */
[----:B------:R-:W-:-:S04]  /*6910*/  ISETP.NE.U32.AND P2, PT, R0, 0x1, PT ;  /* 0x000000010000780c */ /* 0x000fc80003f45070 */
[----:B------:R-:W-:Y:S02]  /*6920*/  P2R R146, PR, RZ, 0x4 ;  /* 0x00000004ff927803 */ /* 0x000fe40000000000 */
[----:B-1----:R-:W-:Y:S02]  /*6930*/  @!P4 SEL R134, RZ, 0x1, !P1 ;  /* 0x00000001ff86c807 */ /* 0x002fe40004800000 */
[----:B---3--:R-:W-:-:S07]  /*6940*/  SEL R127, RZ, 0x1, !P0 ;  /* 0x00000001ff7f7807 */ /* 0x008fce0004000000 */
.L_x_235:
[----:B------:R-:W-:Y:S01]  /*6950*/  ISETP.NE.AND P0, PT, R148, RZ, PT ;  /* 0x000000ff9400720c */ /* 0x000fe20003f05270 */
[----:B------:R-:W-:Y:S05]  /*6960*/  YIELD ;  /* 0x0000000000007946 */ /* 0x000fea0003800000 */
[----:B------:R-:W-:Y:S07]  /*6970*/  BSSY B1, `(.L_x_124) ;  /* 0x000002b000017945 */ /* 0x000fee0003800000 */
[----:B------:R-:W-:Y:S05]  /*6980*/  @P0 BRA `(.L_x_125) ;  /* 0x0000000000a40947 */ /* 0x000fea0003800000 */
[----:B------:R-:W-:Y:S01]  /*6990*/  ISETP.NE.AND P2, PT, R146, RZ, PT ;  /* 0x000000ff9200720c */ /* 0x000fe20003f45270 */
[----:B------:R-:W-:Y:S01]  /*69a0*/  BSSY B0, `(.L_x_126) ;  /* 0x000000f000007945 */ /* 0x000fe20003800000 */
[----:B------:R-:W-:Y:S02]  /*69b0*/  LOP3.LUT P1, RZ, R143, 0x80, RZ, 0xc0, !PT ;  /* 0x000000808fff7812 */ /* 0x000fe4000782c0ff */
[----:B------:R-:W-:Y:S09]  /*69c0*/  PLOP3.LUT P0, PT, PT, PT, PT, 0x8, 0x80 ;  /* 0x000000000080781c */ /* 0x000ff20003f0e170 */
[----:B------:R-:W-:Y:S01]  /*69d0*/  @P2 IMAD R4, R139, 0x1000, R142 ;  /* 0x000010008b042824 */ /* 0x000fe200078e028e */
[----:B------:R-:W-:Y:S02]  /*69e0*/  @P2 PLOP3.LUT P0, PT, P1, PT, PT, 0x80, 0x8 ;  /* 0x000000000008281c */ /* 0x000fe40000f0f070 */
[----:B------:R-:W-:Y:S01]  /*69f0*/  ISETP.NE.AND P1, PT, R134, RZ, PT ;  /* 0x000000ff8600720c */ /* 0x000fe20003f25270 */
[----:B------:R-:W-:Y:S04]  /*6a00*/  @P2 VIADD R3, R4, UR41 ;  /* 0x0000002904032c36 */ /* 0x000fe80008000000 */
[C---:B------:R-:W-:Y:S02]  /*6a10*/  @P2 VIADD R0, R3.reuse, 0x300 ;  /* 0x0000030003002836 */ /* 0x040fe40000000000 */
[----:B------:R-:W-:Y:S04]  /*6a20*/  @P2 VIADD R3, R3, 0x310 ;  /* 0x0000031003032836 */ /* 0x000fe80000000000 */
[----:B------:R-:W-:Y:S02]  /*6a30*/  @P0 VIADD R3, R0, 0xfffffff0 ;  /* 0xfffffff000030836 */ /* 0x000fe40000000000 */
[----:B------:R-:W-:Y:S05]  /*6a40*/  @P1 BRA `(.L_x_127) ;  /* 0x0000000000101947 */ /* 0x000fea0003800000 */
[----:B------:R-:W-:Y:S02]  /*6a50*/  LEA R2, R139, UR41, 0x3 ;  /* 0x000000298b027c11 */ /* 0x000fe4000f8e18ff */
[----:B------:R-:W-:Y:S04]  /*6a60*/  SHF.L.U32 R0, R138, 0x1f, RZ ;  /* 0x0000001f8a007819 */ /* 0x000fe800000006ff */
[----:B------:R-:W1:Y:S02]  /*6a70*/  SYNCS.PHASECHK.TRANS64.TRYWAIT P0, [R2+URZ+0x100], R0 ;  /* 0x00010000020075a7 */ /* 0x000e6400080011ff */
[----:B-1----:R-:W-:Y:S05]  /*6a80*/  @!P0 BRA `(.L_x_128) ;  /* 0x0000005000bc8947 */ /* 0x002fea0003800000 */
.L_x_127:
[----:B------:R-:W-:Y:S05]  /*6a90*/  BSYNC B0 ;  /* 0x0000000000007941 */ /* 0x000fea0003800000 */
.L_x_126:
[----:B------:R-:W-:Y:S01]  /*6aa0*/  ISETP.NE.AND P0, PT, R146, RZ, PT ;  /* 0x000000ff9200720c */ /* 0x000fe20003f05270 */
[----:B-1----:R-:W-:Y:S01]  /*6ab0*/  IMAD.U32 R0, RZ, RZ, UR37 ;  /* 0x00000025ff007e24 */ /* 0x002fe2000f8e00ff */
[C---:B------:R-:W-:Y:S01]  /*6ac0*/  LEA R2, R132.reuse, UR41, 0x3 ;  /* 0x0000002984027c11 */ /* 0x040fe2000f8e18ff */
[----:B------:R-:W-:Y:S02]  /*6ad0*/  VIADD R132, R132, 0x1 ;  /* 0x0000000184847836 */ /* 0x000fe40000000000 */
[----:B------:R-:W-:Y:S02]  /*6ae0*/  VIADD R139, R139, 0x1 ;  /* 0x000000018b8b7836 */ /* 0x000fe40000000000 */
[----:B------:R-:W-:Y:S01]  /*6af0*/  VIADD R2, R2, 0x120 ;  /* 0x0000012002027836 */ /* 0x000fe20000000000 */
[----:B------:R-:W-:Y:S04]  /*6b00*/  ISETP.NE.AND P1, PT, R132, 0x4, PT ;  /* 0x000000048400780c */ /* 0x000fe80003f25270 */
[----:B------:R-:W-:Y:S01]  /*6b10*/  PRMT R0, R0, 0x654, R2 ;  /* 0x0000065400007816 */ /* 0x000fe20000000002 */
[----:B------:R1:W2:Y:S01]  /*6b20*/  @P0 LDS.128 R116, [R4+UR41+0x300] ;  /* 0x0003002904740984 */ /* 0x0002a20008000c00 */
[----:B------:R-:W-:Y:S02]  /*6b30*/  SEL R2, RZ, 0x1, P1 ;  /* 0x00000001ff027807 */ /* 0x000fe40000800000 */
[----:B------:R-:W-:Y:S02]  /*6b40*/  SEL R132, R132, RZ, P1 ;  /* 0x000000ff84847207 */ /* 0x000fe40000800000 */
[----:B------:R-:W-:Y:S01]  /*6b50*/  LOP3.LUT R133, R133, R2, RZ, 0x3c, !PT ;  /* 0x0000000285857212 */ /* 0x000fe200078e3cff */
[----:B------:R1:W3:Y:S01]  /*6b60*/  @P0 LDS.128 R120, [R3] ;  /* 0x0000000003780984 */ /* 0x0002e20000000c00 */
[C---:B------:R-:W-:Y:S01]  /*6b70*/  ISETP.NE.AND P0, PT, R139.reuse, 0x4, PT ;  /* 0x000000048b00780c */ /* 0x040fe20003f05270 */
[----:B------:R-:W-:Y:S01]  /*6b80*/  @!PT LDS RZ, [RZ] ;  /* 0x00000000fffff984 */ /* 0x000fe20000000800 */
[----:B------:R-:W-:Y:S01]  /*6b90*/  @!PT LDS RZ, [RZ] ;  /* 0x00000000fffff984 */ /* 0x000fe20000000800 */
[----:B------:R-:W-:Y:S01]  /*6ba0*/  @!PT LDS RZ, [RZ] ;  /* 0x00000000fffff984 */ /* 0x000fe20000000800 */
[----:B------:R-:W-:Y:S01]  /*6bb0*/  @!PT LDS RZ, [RZ] ;  /* 0x00000000fffff984 */ /* 0x000fe20000000800 */
[----:B------:R4:W-:Y:S06]  /*6bc0*/  MEMBAR.ALL.CTA ;  /* 0x0000000000007992 */ /* 0x0009ec0000008000 */
[----:B----4-:R-:W4:Y:S01]  /*6bd0*/  FENCE.VIEW.ASYNC.S ;  /* 0x00000000000073c6 */ /* 0x010f220000000000 */
[----:B------:R-:W-:Y:S01]  /*6be0*/  SEL R139, R139, RZ, P0 ;  /* 0x000000ff8b8b7207 */ /* 0x000fe20000000000 */
[----:B----4-:R4:W-:Y:S02]  /*6bf0*/  SYNCS.ARRIVE.TRANS64.RED.A1T0 RZ, [R0+URZ], RZ ;  /* 0x000000ff00ff79a7 */ /* 0x0109e400081004ff */
[----:B----4-:R-:W-:Y:S04]  /*6c00*/  SEL R0, RZ, 0x1, P0 ;  /* 0x00000001ff007807 */ /* 0x010fe80000000000 */
[----:B-12---:R-:W-:Y:S02]  /*6c10*/  LOP3.LUT R138, R138, R0, RZ, 0x3c, !PT ;  /* 0x000000008a8a7212 */ /* 0x006fe400078e3cff */
.L_x_125:
[----:B------:R-:W-:Y:S05]  /*6c20*/  BSYNC B1 ;  /* 0x0000000000017941 */ /* 0x000fea0003800000 */
.L_x_124:
[C---:B------:R-:W-:Y:S01]  /*6c30*/  LOP3.LUT P1, RZ, R68.reuse, R127, RZ, 0xfc, !PT ;  /* 0x0000007f44ff7212 */ /* 0x040fe2000782fcff */
[----:B------:R-:W-:Y:S01]  /*6c40*/  IMAD.SHL.U32 R66, R68, 0x20, RZ ;  /* 0x0000002044427824 */ /* 0x000fe200078e00ff */
[----:B------:R-:W-:Y:S01]  /*6c50*/  LEA R112, R69, UR41, 0x3 ;  /* 0x0000002945707c11 */ /* 0x000fe2000f8e18ff */
[----:B------:R-:W-:Y:S02]  /*6c60*/  BSSY B0, `(.L_x_129) ;  /* 0x0000009000007945 */ /* 0x000fe40003800000 */
[----:B------:R-:W-:Y:S05]  /*6c70*/  IMAD.IADD R2, R67, 0x1, R66 ;  /* 0x0000000143027824 */ /* 0x000fea00078e0242 */
[----:B------:R-:W-:Y:S04]  /*6c80*/  SHF.R.U32.HI R0, RZ, 0x15, R2 ;  /* 0x00000015ff007819 */ /* 0x000fe80000011602 */
[----:B------:R-:W-:Y:S01]  /*6c90*/  LOP3.LUT P0, RZ, R0, 0x3, R145, 0x48, !PT ;  /* 0x0000000300ff7812 */ /* 0x000fe20007804891 */
[----:B------:R-:W-:Y:S01]  /*6ca0*/  @!UPT UIADD3 URZ, UPT, UPT, URZ, URZ, URZ ;  /* 0x000000fffffff290 */ /* 0x000fe2000fffe0ff */
[----:B------:R-:W-:Y:S11]  /*6cb0*/  @P1 BRA `(.L_x_130) ;  /* 0x00000000000c1947 */ /* 0x000ff60003800000 */
[----:B------:R-:W-:Y:S04]  /*6cc0*/  SHF.L.U32 R0, R141, 0x1f, RZ ;  /* 0x0000001f8d007819 */ /* 0x000fe800000006ff */
[----:B------:R-:W1:Y:S02]  /*6cd0*/  SYNCS.PHASECHK.TRANS64.TRYWAIT P1, [R112+URZ+0x170], R0 ;  /* 0x00017000700075a7 */ /* 0x000e6400080211ff */
[----:B-1----:R-:W-:Y:S05]  /*6ce0*/  @!P1 BRA `(.L_x_131) ;  /* 0x0000005000389947 */ /* 0x002fea0003800000 */
.L_x_130:
[----:B------:R-:W-:Y:S05]  /*6cf0*/  BSYNC B0 ;  /* 0x0000000000007941 */ /* 0x000fea0003800000 */
.L_x_129:
[----:B------:R-:W-:Y:S05]  /*6d00*/  @!P0 BRA `(.L_x_132) ;  /* 0x0000000000408947 */ /* 0x000fea0003800000 */
[----:B------:R-:W2:Y:S01]  /*6d10*/  LDCU.64 UR8, c[0x4][0x78] ;  /* 0x01000f00ff0877ac */ /* 0x000ea20008000a00 */
[----:B------:R-:W-:Y:S01]  /*6d20*/  MOV R15, 0x0 ;  /* 0x00000000000f7802 */ /* 0x000fe20000000f00 */
[----:B------:R-:W-:Y:S02]  /*6d30*/  HFMA2 R12, -RZ, RZ, 0, 5.9604644775390625e-08 ;  /* 0x00000001ff0c7431 */ /* 0x000fe400000001ff */
[----:B------:R-:W-:Y:S02]  /*6d40*/  IMAD.MOV.U32 R8, RZ, RZ, 0x192 ;  /* 0x00000192ff087424 */ /* 0x000fe400078e00ff */
[----:B------:R-:W-:Y:S01]  /*6d50*/  IMAD.MOV.U32 R13, RZ, RZ, RZ ;  /* 0x000000ffff0d7224 */ /* 0x000fe200078e00ff */
[----:B------:R-:W4:Y:S01]  /*6d60*/  LDCU.64 UR6, c[0x4][0x80] ;  /* 0x01001000ff0677ac */ /* 0x000f220008000a00 */
[----:B------:R-:W1:Y:S01]  /*6d70*/  LDC.64 R14, c[0x4][R15] ;  /* 0x010000000f0e7b82 */ /* 0x000e620000000a00 */
[----:B------:R-:W5:Y:S01]  /*6d80*/  LDCU.64 UR4, c[0x4][0x18] ;  /* 0x01000300ff0477ac */ /* 0x000f620008000a00 */
[----:B--2---:R-:W-:Y:S01]  /*6d90*/  MOV R5, UR9 ;  /* 0x0000000900057c02 */ /* 0x004fe20008000f00 */
[----:B------:R-:W-:Y:S01]  /*6da0*/  IMAD.U32 R4, RZ, RZ, UR8 ;  /* 0x00000008ff047e24 */ /* 0x000fe2000f8e00ff */
[----:B----4-:R-:W-:Y:S01]  /*6db0*/  MOV R7, UR7 ;  /* 0x0000000700077c02 */ /* 0x010fe20008000f00 */
[----:B------:R-:W-:Y:S01]  /*6dc0*/  IMAD.U32 R6, RZ, RZ, UR6 ;  /* 0x00000006ff067e24 */ /* 0x000fe2000f8e00ff */
[----:B-----5:R-:W-:Y:S01]  /*6dd0*/  MOV R11, UR5 ;  /* 0x00000005000b7c02 */ /* 0x020fe20008000f00 */
[----:B------:R-:W-:Y:S02]  /*6de0*/  IMAD.U32 R10, RZ, RZ, UR4 ;  /* 0x00000004ff0a7e24 */ /* 0x000fe4000f8e00ff */
[----:B------:R-:W-:Y:S07]  /*6df0*/  LEPC R20, `(.L_x_132) ;  /* 0x000000001014794e */ /* 0x000fee0000000000 */
[----:B-1-3--:R-:W-:Y:S05]  /*6e00*/  CALL.ABS.NOINC R14 ;  /* 0x000000000e007343 */ /* 0x00afea0003c00000 */
.L_x_132:
[----:B------:R-:W-:Y:S05]  /*6e10*/  WARPSYNC.ALL ;  /* 0x0000000000007948 */ /* 0x000fea0003800000 */
[----:B------:R-:W-:Y:S01]  /*6e20*/  R2UR UR4, R2 ;  /* 0x00000000020472ca */ /* 0x000fe200000e0000 */
[----:B------:R-:W-:Y:S01]  /*6e30*/  BSSY.RECONVERGENT B1, `(.L_x_133) ;  /* 0x000018b000017945 */ /* 0x000fe20003800200 */
[-C--:B-1----:R-:W-:Y:S02]  /*6e40*/  F2FP.F16.E4M3.UNPACK_B R0, R117.reuse ;  /* 0x00000075ff00723e */ /* 0x082fe400020006ff */
[-C--:B------:R-:W-:Y:S02]  /*6e50*/  F2FP.F16.E4M3.UNPACK_B R4, R116.reuse ;  /* 0x00000074ff04723e */ /* 0x080fe400020006ff */
[----:B------:R-:W-:Y:S01]  /*6e60*/  F2FP.F16.E4M3.UNPACK_B R2, R117.H1 ;  /* 0x00000075ff02723e */ /* 0x000fe200030006ff */
[--C-:B------:R-:W-:Y:S01]  /*6e70*/  HADD2.F32 R40, -RZ, R0.reuse.H0_H0 ;  /* 0x20000000ff287230 */ /* 0x100fe20000004100 */
[----:B------:R-:W-:Y:S01]  /*6e80*/  F2FP.F16.E4M3.UNPACK_B R3, R116.H1 ;  /* 0x00000074ff03723e */ /* 0x000fe200030006ff */
[----:B------:R-:W-:Y:S01]  /*6e90*/  HADD2.F32 R41, -RZ, R0.H1_H1 ;  /* 0x30000000ff297230 */ /* 0x000fe20000004100 */
[----:B------:R-:W-:Y:S01]  /*6ea0*/  F2FP.F16.E4M3.UNPACK_B R0, R118 ;  /* 0x00000076ff00723e */ /* 0x000fe200020006ff */
[--C-:B------:R-:W-:Y:S01]  /*6eb0*/  HADD2.F32 R36, -RZ, R4.reuse.H0_H0 ;  /* 0x20000004ff247230 */ /* 0x100fe20000004100 */
[----:B------:R-:W-:Y:S01]  /*6ec0*/  MOV R87, 0x3bbb989d ;  /* 0x3bbb989d00577802 */ /* 0x000fe20000000f00 */
[----:B------:R-:W-:Y:S01]  /*6ed0*/  HADD2.F32 R37, -RZ, R4.H1_H1 ;  /* 0x30000004ff257230 */ /* 0x000fe20000004100 */
[----:B------:R-:W-:Y:S01]  /*6ee0*/  ISETP.NE.AND P1, PT, R68, 0x3, PT ;  /* 0x000000034400780c */ /* 0x000fe20003f25270 */
[--C-:B------:R-:W-:Y:S01]  /*6ef0*/  HADD2.F32 R44, -RZ, R0.reuse.H0_H0 ;  /* 0x20000000ff2c7230 */ /* 0x100fe20000004100 */
[----:B------:R-:W1:Y:S01]  /*6f00*/  LDTM.x32 R4, tmem[UR4] ;  /* 0x00000004000479ee */ /* 0x000e6200082c0000 */
[----:B------:R-:W-:Y:S01]  /*6f10*/  HADD2.F32 R45, -RZ, R0.H1_H1 ;  /* 0x30000000ff2d7230 */ /* 0x000fe20000004100 */
[-C--:B------:R-:W-:Y:S01]  /*6f20*/  F2FP.F16.E4M3.UNPACK_B R0, R119.reuse.H1 ;  /* 0x00000077ff00723e */ /* 0x080fe200030006ff */
[--C-:B------:R-:W-:Y:S02]  /*6f30*/  HADD2.F32 R42, -RZ, R2.reuse.H0_H0 ;  /* 0x20000002ff2a7230 */ /* 0x100fe40000004100 */
[----:B------:R-:W-:Y:S01]  /*6f40*/  HADD2.F32 R43, -RZ, R2.H1_H1 ;  /* 0x30000002ff2b7230 */ /* 0x000fe20000004100 */
[----:B------:R-:W-:Y:S01]  /*6f50*/  F2FP.F16.E4M3.UNPACK_B R2, R119 ;  /* 0x00000077ff02723e */ /* 0x000fe200020006ff */
[--C-:B------:R-:W-:Y:S02]  /*6f60*/  HADD2.F32 R50, -RZ, R0.reuse.H0_H0 ;  /* 0x20000000ff327230 */ /* 0x100fe40000004100 */
[----:B------:R-:W-:Y:S01]  /*6f70*/  HADD2.F32 R51, -RZ, R0.H1_H1 ;  /* 0x30000000ff337230 */ /* 0x000fe20000004100 */
[----:B---3--:R-:W-:Y:S01]  /*6f80*/  F2FP.F16.E4M3.UNPACK_B R0, R121 ;  /* 0x00000079ff00723e */ /* 0x008fe200020006ff */
[--C-:B------:R-:W-:Y:S01]  /*6f90*/  HADD2.F32 R48, -RZ, R2.reuse.H0_H0 ;  /* 0x20000002ff307230 */ /* 0x100fe20000004100 */
[----:B------:R-:W-:Y:S01]  /*6fa0*/  @!P1 NOP ;  /* 0x0000000000009918 */ /* 0x000fe20000000000 */
[----:B------:R-:W-:Y:S01]  /*6fb0*/  HADD2.F32 R49, -RZ, R2.H1_H1 ;  /* 0x30000002ff317230 */ /* 0x000fe20000004100 */
[----:B------:R-:W-:Y:S01]  /*6fc0*/  F2FP.F16.E4M3.UNPACK_B R2, R120 ;  /* 0x00000078ff02723e */ /* 0x000fe200020006ff */
[--C-:B------:R-:W-:Y:S02]  /*6fd0*/  HADD2.F32 R38, -RZ, R3.reuse.H0_H0 ;  /* 0x20000003ff267230 */ /* 0x100fe40000004100 */
[----:B------:R-:W-:Y:S01]  /*6fe0*/  HADD2.F32 R39, -RZ, R3.H1_H1 ;  /* 0x30000003ff277230 */ /* 0x000fe20000004100 */
[----:B------:R-:W-:Y:S01]  /*6ff0*/  F2FP.F16.E4M3.UNPACK_B R3, R118.H1 ;  /* 0x00000076ff03723e */ /* 0x000fe200030006ff */
[--C-:B------:R-:W-:Y:S02]  /*7000*/  HADD2.F32 R56, -RZ, R0.reuse.H0_H0 ;  /* 0x20000000ff387230 */ /* 0x100fe40000004100 */
[----:B------:R-:W-:Y:S01]  /*7010*/  HADD2.F32 R57, -RZ, R0.H1_H1 ;  /* 0x30000000ff397230 */ /* 0x000fe20000004100 */
[----:B------:R-:W-:Y:S01]  /*7020*/  F2FP.F16.E4M3.UNPACK_B R0, R122 ;  /* 0x0000007aff00723e */ /* 0x000fe200020006ff */
[--C-:B------:R-:W-:Y:S02]  /*7030*/  HADD2.F32 R53, -RZ, R2.reuse.H1_H1 ;  /* 0x30000002ff357230 */ /* 0x100fe40000004100 */
[C---:B-1----:R-:W-:Y:S01]  /*7040*/  FMUL R7, R71.reuse, R7 ;  /* 0x0000000747077220 */ /* 0x042fe20000400000 */
[----:B------:R-:W-:Y:S01]  /*7050*/  HADD2.F32 R52, -RZ, R2.H0_H0 ;  /* 0x20000002ff347230 */ /* 0x000fe20000004100 */
[----:B------:R-:W-:Y:S01]  /*7060*/  F2FP.F16.E4M3.UNPACK_B R2, R121.H1 ;  /* 0x00000079ff02723e */ /* 0x000fe200030006ff */
[--C-:B------:R-:W-:Y:S02]  /*7070*/  HADD2.F32 R47, -RZ, R3.reuse.H1_H1 ;  /* 0x30000003ff2f7230 */ /* 0x100fe40000004100 */
[C---:B------:R-:W-:Y:S01]  /*7080*/  FMUL R11, R71.reuse, R11 ;  /* 0x0000000b470b7220 */ /* 0x040fe20000400000 */
[----:B------:R-:W-:Y:S01]  /*7090*/  HADD2.F32 R46, -RZ, R3.H0_H0 ;  /* 0x20000003ff2e7230 */ /* 0x000fe20000004100 */
[----:B------:R-:W-:Y:S01]  /*70a0*/  F2FP.F16.E4M3.UNPACK_B R3, R120.H1 ;  /* 0x00000078ff03723e */ /* 0x000fe200030006ff */
[--C-:B------:R-:W-:Y:S02]  /*70b0*/  HADD2.F32 R60, -RZ, R0.reuse.H0_H0 ;  /* 0x20000000ff3c7230 */ /* 0x100fe40000004100 */
[C---:B------:R-:W-:Y:S01]  /*70c0*/  FMUL R15, R71.reuse, R15 ;  /* 0x0000000f470f7220 */ /* 0x040fe20000400000 */
[----:B------:R-:W-:Y:S01]  /*70d0*/  HADD2.F32 R61, -RZ, R0.H1_H1 ;  /* 0x30000000ff3d7230 */ /* 0x000fe20000004100 */
[----:B------:R-:W-:Y:S01]  /*70e0*/  F2FP.F16.E4M3.UNPACK_B R0, R123.H1 ;  /* 0x0000007bff00723e */ /* 0x000fe200030006ff */
[--C-:B------:R-:W-:Y:S02]  /*70f0*/  HADD2.F32 R58, -RZ, R2.reuse.H0_H0 ;  /* 0x20000002ff3a7230 */ /* 0x100fe40000004100 */
[C---:B------:R-:W-:Y:S01]  /*7100*/  FMUL R19, R71.reuse, R19 ;  /* 0x0000001347137220 */ /* 0x040fe20000400000 */
[----:B------:R-:W-:Y:S01]  /*7110*/  HADD2.F32 R59, -RZ, R2.H1_H1 ;  /* 0x30000002ff3b7230 */ /* 0x000fe20000004100 */
[----:B------:R-:W-:Y:S01]  /*7120*/  F2FP.F16.E4M3.UNPACK_B R2, R123 ;  /* 0x0000007bff02723e */ /* 0x000fe200020006ff */
[--C-:B------:R-:W-:Y:S02]  /*7130*/  HADD2.F32 R54, -RZ, R3.reuse.H0_H0 ;  /* 0x20000003ff367230 */ /* 0x100fe40000004100 */
[C---:B------:R-:W-:Y:S01]  /*7140*/  FMUL R23, R71.reuse, R23 ;  /* 0x0000001747177220 */ /* 0x040fe20000400000 */
[----:B------:R-:W-:Y:S01]  /*7150*/  HADD2.F32 R55, -RZ, R3.H1_H1 ;  /* 0x30000003ff377230 */ /* 0x000fe20000004100 */
[----:B------:R-:W-:Y:S01]  /*7160*/  F2FP.F16.E4M3.UNPACK_B R3, R122.H1 ;  /* 0x0000007aff03723e */ /* 0x000fe200030006ff */
[--C-:B------:R-:W-:Y:S02]  /*7170*/  HADD2.F32 R73, -RZ, R0.reuse.H0_H0 ;  /* 0x20000000ff497230 */ /* 0x100fe40000004100 */
[C---:B------:R-:W-:Y:S01]  /*7180*/  FMUL R27, R71.reuse, R27 ;  /* 0x0000001b471b7220 */ /* 0x040fe20000400000 */
[----:B------:R-:W-:Y:S02]  /*7190*/  HADD2.F32 R74, -RZ, R0.H1_H1 ;  /* 0x30000000ff4a7230 */ /* 0x000fe40000004100 */
[C---:B------:R-:W-:Y:S01]  /*71a0*/  FMUL R0, R71.reuse, R4 ;  /* 0x0000000447007220 */ /* 0x040fe20000400000 */
[--C-:B------:R-:W-:Y:S02]  /*71b0*/  HADD2.F32 R64, -RZ, R2.reuse.H0_H0 ;  /* 0x20000002ff407230 */ /* 0x100fe40000004100 */
[C---:B------:R-:W-:Y:S01]  /*71c0*/  FMUL R4, R71.reuse, R8 ;  /* 0x0000000847047220 */ /* 0x040fe20000400000 */
[----:B------:R-:W-:Y:S02]  /*71d0*/  HADD2.F32 R72, -RZ, R2.H1_H1 ;  /* 0x30000002ff487230 */ /* 0x000fe40000004100 */
[----:B------:R-:W-:Y:S01]  /*71e0*/  FMUL R2, R71, R5 ;  /* 0x0000000547027220 */ /* 0x000fe20000400000 */
[--C-:B------:R-:W-:Y:S02]  /*71f0*/  HADD2.F32 R62, -RZ, R3.reuse.H0_H0 ;  /* 0x20000003ff3e7230 */ /* 0x100fe40000004100 */
[----:B------:R-:W-:Y:S01]  /*7200*/  FFMA R0, R91, R36, R0 ;  /* 0x000000245b007223 */ /* 0x000fe20000000000 */
[----:B------:R-:W-:Y:S02]  /*7210*/  HADD2.F32 R63, -RZ, R3.H1_H1 ;  /* 0x30000003ff3f7230 */ /* 0x000fe40000004100 */
[C---:B------:R-:W-:Y:S01]  /*7220*/  FMUL R3, R71.reuse, R6 ;  /* 0x0000000647037220 */ /* 0x040fe20000400000 */
[----:B------:R-:W-:Y:S01]  /*7230*/  FMUL R5, R71, R9 ;  /* 0x0000000947057220 */ /* 0x000fe20000400000 */
[----:B------:R-:W-:Y:S01]  /*7240*/  FFMA R2, R91, R37, R2 ;  /* 0x000000255b027223 */ /* 0x000fe20000000002 */
[----:B------:R-:W-:Y:S01]  /*7250*/  FMUL R6, R71, R10 ;  /* 0x0000000a47067220 */ /* 0x000fe20000400000 */
[C---:B------:R-:W-:Y:S01]  /*7260*/  FFMA R3, R91.reuse, R38, R3 ;  /* 0x000000265b037223 */ /* 0x040fe20000000003 */
[----:B------:R-:W-:Y:S01]  /*7270*/  FFMA R7, R91, R39, R7 ;  /* 0x000000275b077223 */ /* 0x000fe20000000007 */
[----:B------:R-:W-:Y:S01]  /*7280*/  FMUL R8, R71, R12 ;  /* 0x0000000c47087220 */ /* 0x000fe20000400000 */
[----:B------:R-:W-:Y:S01]  /*7290*/  FFMA R4, R91, R40, R4 ;  /* 0x000000285b047223 */ /* 0x000fe20000000004 */
        /* <DEDUP_REMOVED lines=15> */
[C---:B------:R-:W-:Y:S01]  /*7390*/  FFMA R13, R91.reuse, R49, R13 ;  /* 0x000000315b0d7223 */ /* 0x040fe2000000000d */
[----:B------:R-:W-:Y:S01]  /*73a0*/  FFMA R14, R91, R50, R14 ;  /* 0x000000325b0e7223 */ /* 0x000fe2000000000e */
[----:B------:R-:W-:Y:S01]  /*73b0*/  FMUL R18, R71, R22 ;  /* 0x0000001647127220 */ /* 0x000fe20000400000 */
[C---:B------:R-:W-:Y:S01]  /*73c0*/  FFMA R19, R91.reuse, R51, R19 ;  /* 0x000000335b137223 */ /* 0x040fe20000000013 */
[----:B------:R-:W-:Y:S01]  /*73d0*/  FFMA R16, R91, R52, R16 ;  /* 0x000000345b107223 */ /* 0x000fe20000000010 */
[----:B------:R-:W-:Y:S01]  /*73e0*/  FMUL R20, R71, R24 ;  /* 0x0000001847147220 */ /* 0x000fe20000400000 */
[----:B------:R-:W-:Y:S01]  /*73f0*/  FFMA R17, R91, R53, R17 ;  /* 0x000000355b117223 */ /* 0x000fe20000000011 */
[C---:B------:R-:W-:Y:S01]  /*7400*/  FMUL R21, R71.reuse, R25 ;  /* 0x0000001947157220 */ /* 0x040fe20000400000 */
        /* <DEDUP_REMOVED lines=15> */
[----:B------:R-:W-:Y:S02]  /*7500*/  HFMA2 R53, -RZ, RZ, 3.7421875, 0 ;  /* 0x437c0000ff357431 */ /* 0x000fe400000001ff */
[----:B------:R-:W-:Y:S01]  /*7510*/  FMUL R30, R71, R34 ;  /* 0x00000022471e7220 */ /* 0x000fe20000400000 */
[----:B------:R-:W-:Y:S01]  /*7520*/  FFMA R26, R91, R62, R26 ;  /* 0x0000003e5b1a7223 */ /* 0x000fe2000000001a */
[----:B------:R-:W-:Y:S01]  /*7530*/  FMUL R35, R71, R35 ;  /* 0x0000002347237220 */ /* 0x000fe20000400000 */
[C---:B------:R-:W-:Y:S01]  /*7540*/  FFMA R31, R91.reuse, R63, R31 ;  /* 0x0000003f5b1f7223 */ /* 0x040fe2000000001f */
[C---:B------:R-:W-:Y:S01]  /*7550*/  FFMA R28, R91.reuse, R64, R28 ;  /* 0x000000405b1c7223 */ /* 0x040fe2000000001c */
[C---:B------:R-:W-:Y:S01]  /*7560*/  FFMA R29, R91.reuse, R72, R29 ;  /* 0x000000485b1d7223 */ /* 0x040fe2000000001d */
[C---:B------:R-:W-:Y:S01]  /*7570*/  FFMA R30, R91.reuse, R73, R30 ;  /* 0x000000495b1e7223 */ /* 0x040fe2000000001e */
[----:B------:R-:W-:Y:S01]  /*7580*/  FFMA R35, R91, R74, R35 ;  /* 0x0000004a5b237223 */ /* 0x000fe20000000023 */
[----:B------:R-:W-:Y:S04]  /*7590*/  FFMA.SAT R32, R0, -R87, 0.5 ;  /* 0x3f00000000207423 */ /* 0x000fe80000002857 */
[----:B------:R-:W-:Y:S04]  /*75a0*/  FFMA.RM R54, R32, R53, 12582913 ;  /* 0x4b40000120367423 */ /* 0x000fe80000004035 */
[----:B------:R-:W-:Y:S04]  /*75b0*/  FADD R32, R54, -12583039 ;  /* 0xcb40007f36207421 */ /* 0x000fe80000000000 */
[C---:B------:R-:W-:Y:S04]  /*75c0*/  FFMA R32, R0.reuse, -1.4426950216293334961, -R32 ;  /* 0xbfb8aa3b00207823 */ /* 0x040fe80000000820 */
[----:B------:R-:W-:Y:S01]  /*75d0*/  FFMA R32, R0, -1.925963033500011079e-08, R32 ;  /* 0xb2a5706000207823 */ /* 0x000fe20000000020 */
[C---:B------:R-:W-:Y:S03]  /*75e0*/  FFMA.SAT R33, R2.reuse, -R87, 0.5 ;  /* 0x3f00000002217423 */ /* 0x040fe60000002857 */
[----:B------:R-:W1:Y:S01]  /*75f0*/  MUFU.EX2 R88, R32 ;  /* 0x0000002000587308 */ /* 0x000e620000000800 */
[----:B------:R-:W-:Y:S04]  /*7600*/  FFMA.RM R55, R33, R53, 12582913 ;  /* 0x4b40000121377423 */ /* 0x000fe80000004035 */
[----:B------:R-:W-:Y:S04]  /*7610*/  FADD R33, R55, -12583039 ;  /* 0xcb40007f37217421 */ /* 0x000fe80000000000 */
[C---:B------:R-:W-:Y:S04]  /*7620*/  FFMA R33, R2.reuse, -1.4426950216293334961, -R33 ;  /* 0xbfb8aa3b02217823 */ /* 0x040fe80000000821 */
[----:B------:R-:W-:Y:S01]  /*7630*/  FFMA R33, R2, -1.925963033500011079e-08, R33 ;  /* 0xb2a5706002217823 */ /* 0x000fe20000000021 */
[C---:B------:R-:W-:Y:S03]  /*7640*/  FFMA.SAT R34, R3.reuse, -R87, 0.5 ;  /* 0x3f00000003227423 */ /* 0x040fe60000002857 */
[----:B------:R-:W2:Y:S01]  /*7650*/  MUFU.EX2 R90, R33 ;  /* 0x00000021005a7308 */ /* 0x000ea20000000800 */
[----:B------:R-:W-:Y:S04]  /*7660*/  FFMA.RM R56, R34, R53, 12582913 ;  /* 0x4b40000122387423 */ /* 0x000fe80000004035 */
[----:B------:R-:W-:Y:S04]  /*7670*/  FADD R34, R56, -12583039 ;  /* 0xcb40007f38227421 */ /* 0x000fe80000000000 */
[C---:B------:R-:W-:Y:S04]  /*7680*/  FFMA R34, R3.reuse, -1.4426950216293334961, -R34 ;  /* 0xbfb8aa3b03227823 */ /* 0x040fe80000000822 */
[----:B------:R-:W-:Y:S01]  /*7690*/  FFMA R34, R3, -1.925963033500011079e-08, R34 ;  /* 0xb2a5706003227823 */ /* 0x000fe20000000022 */
[----:B------:R-:W-:Y:S03]  /*76a0*/  FFMA.SAT R36, R7, -R87, 0.5 ;  /* 0x3f00000007247423 */ /* 0x000fe60000002857 */
[----:B------:R-:W3:Y:S01]  /*76b0*/  MUFU.EX2 R89, R34 ;  /* 0x0000002200597308 */ /* 0x000ee20000000800 */
[----:B------:R-:W-:Y:S04]  /*76c0*/  FFMA.RM R57, R36, R53, 12582913 ;  /* 0x4b40000124397423 */ /* 0x000fe80000004035 */
[----:B------:R-:W-:Y:S04]  /*76d0*/  FADD R36, R57, -12583039 ;  /* 0xcb40007f39247421 */ /* 0x000fe80000000000 */
[C---:B------:R-:W-:Y:S04]  /*76e0*/  FFMA R36, R7.reuse, -1.4426950216293334961, -R36 ;  /* 0xbfb8aa3b07247823 */ /* 0x040fe80000000824 */
[----:B------:R-:W-:Y:S01]  /*76f0*/  FFMA R36, R7, -1.925963033500011079e-08, R36 ;  /* 0xb2a5706007247823 */ /* 0x000fe20000000024 */
[----:B------:R-:W-:Y:S03]  /*7700*/  FFMA.SAT R37, R4, -R87, 0.5 ;  /* 0x3f00000004257423 */ /* 0x000fe60000002857 */
[----:B------:R-:W4:Y:S01]  /*7710*/  MUFU.EX2 R92, R36 ;  /* 0x00000024005c7308 */ /* 0x000f220000000800 */
[----:B------:R-:W-:Y:S04]  /*7720*/  FFMA.RM R58, R37, R53, 12582913 ;  /* 0x4b400001253a7423 */ /* 0x000fe80000004035 */
[----:B------:R-:W-:Y:S04]  /*7730*/  FADD R37, R58, -12583039 ;  /* 0xcb40007f3a257421 */ /* 0x000fe80000000000 */
[C---:B------:R-:W-:Y:S04]  /*7740*/  FFMA R37, R4.reuse, -1.4426950216293334961, -R37 ;  /* 0xbfb8aa3b04257823 */ /* 0x040fe80000000825 */
[----:B------:R-:W-:Y:S01]  /*7750*/  FFMA R37, R4, -1.925963033500011079e-08, R37 ;  /* 0xb2a5706004257823 */ /* 0x000fe20000000025 */
[----:B------:R-:W-:Y:S03]  /*7760*/  FFMA.SAT R38, R5, -R87, 0.5 ;  /* 0x3f00000005267423 */ /* 0x000fe60000002857 */
[----:B------:R-:W5:Y:S01]  /*7770*/  MUFU.EX2 R93, R37 ;  /* 0x00000025005d7308 */ /* 0x000f620000000800 */
        /* <DEDUP_REMOVED lines=34> */
[C---:B------:R-:W-:Y:S03]  /*79a0*/  FFMA.SAT R44, R15.reuse, -R87, 0.5 ;  /* 0x3f0000000f2c7423 */ /* 0x040fe60000002857 */
        /* <DEDUP_REMOVED lines=36> */
[----:B------:R1:W5:Y:S01]  /*7bf0*/  MUFU.EX2 R105, R49 ;  /* 0x0000003100697308 */ /* 0x0003620000000800 */
[----:B------:R-:W-:Y:S04]  /*7c00*/  FFMA.RM R78, R50, R53, 12582913 ;  /* 0x4b400001324e7423 */ /* 0x000fe80000004035 */
[----:B------:R-:W-:Y:S04]  /*7c10*/  FADD R50, R78, -12583039 ;  /* 0xcb40007f4e327421 */ /* 0x000fe80000000000 */
[C---:B------:R-:W-:Y:S04]  /*7c20*/  FFMA R50, R17.reuse, -1.4426950216293334961, -R50 ;  /* 0xbfb8aa3b11327823 */ /* 0x040fe80000000832 */
[----:B------:R-:W-:Y:S01]  /*7c30*/  FFMA R50, R17, -1.925963033500011079e-08, R50 ;  /* 0xb2a5706011327823 */ /* 0x000fe20000000032 */
[C---:B------:R-:W-:Y:S03]  /*7c40*/  FFMA.SAT R51, R18.reuse, -R87, 0.5 ;  /* 0x3f00000012337423 */ /* 0x040fe60000002857 */
[----:B------:R2:W5:Y:S01]  /*7c50*/  MUFU.EX2 R106, R50 ;  /* 0x00000032006a7308 */ /* 0x0005620000000800 */
[----:B------:R-:W-:Y:S01]  /*7c60*/  FFMA.RM R79, R51, R53, 12582913 ;  /* 0x4b400001334f7423 */ /* 0x000fe20000004035 */
[----:B-1----:R-:W-:Y:S03]  /*7c70*/  @!P1 IADD3 R49, PT, PT, R69, 0x1, RZ ;  /* 0x0000000145319810 */ /* 0x002fe60007ffe0ff */
[----:B------:R-:W-:Y:S01]  /*7c80*/  FADD R51, R79, -12583039 ;  /* 0xcb40007f4f337421 */ /* 0x000fe20000000000 */
[C---:B------:R-:W-:Y:S03]  /*7c90*/  @!P1 ISETP.NE.AND P0, PT, R49.reuse, 0x4, PT ;  /* 0x000000043100980c */ /* 0x040fe60003f05270 */
[C---:B------:R-:W-:Y:S01]  /*7ca0*/  FFMA R51, R18.reuse, -1.4426950216293334961, -R51 ;  /* 0xbfb8aa3b12337823 */ /* 0x040fe20000000833 */
[----:B------:R-:W-:Y:S02]  /*7cb0*/  @!P1 SEL R69, R49, RZ, P0 ;  /* 0x000000ff31459207 */ /* 0x000fe40000000000 */
[----:B------:R-:W-:Y:S01]  /*7cc0*/  @!P1 SEL R49, RZ, 0x1, P0 ;  /* 0x00000001ff319807 */ /* 0x000fe20000000000 */
[----:B------:R-:W-:Y:S01]  /*7cd0*/  FFMA R51, R18, -1.925963033500011079e-08, R51 ;  /* 0xb2a5706012337823 */ /* 0x000fe20000000033 */
[----:B------:R-:W-:Y:S02]  /*7ce0*/  FFMA.SAT R52, R23, -R87, 0.5 ;  /* 0x3f00000017347423 */ /* 0x000fe40000002857 */
[----:B------:R-:W-:Y:S01]  /*7cf0*/  @!P1 LOP3.LUT R141, R141, R49, RZ, 0x3c, !PT ;  /* 0x000000318d8d9212 */ /* 0x000fe200078e3cff */
[----:B------:R1:W5:Y:S01]  /*7d00*/  MUFU.EX2 R107, R51 ;  /* 0x00000033006b7308 */ /* 0x0003620000000800 */
[----:B------:R-:W-:Y:S01]  /*7d10*/  FFMA.RM R80, R52, R53, 12582913 ;  /* 0x4b40000134507423 */ /* 0x000fe20000004035 */
[----:B--2---:R-:W-:Y:S02]  /*7d20*/  @!P1 IADD3 R50, PT, PT, R112, 0x190, RZ ;  /* 0x0000019070329810 */ /* 0x004fe40007ffe0ff */
[----:B------:R-:W-:Y:S01]  /*7d30*/  SHF.L.U32 R49, R57, 0x17, RZ ;  /* 0x0000001739317819 */ /* 0x000fe200000006ff */
[----:B------:R-:W-:Y:S01]  /*7d40*/  FADD R52, R80, -12583039 ;  /* 0xcb40007f50347421 */ /* 0x000fe20000000000 */
[----:B------:R-:W-:Y:S03]  /*7d50*/  @!P1 LOP3.LUT R50, R50, 0xfefffff8, RZ, 0xc0, !PT ;  /* 0xfefffff832329812 */ /* 0x000fe600078ec0ff */
[C---:B------:R-:W-:Y:S01]  /*7d60*/  FFMA R52, R23.reuse, -1.4426950216293334961, -R52 ;  /* 0xbfb8aa3b17347823 */ /* 0x040fe20000000834 */
[----:B------:R2:W-:Y:S03]  /*7d70*/  @!P1 SYNCS.ARRIVE.TRANS64.RED.A1T0 RZ, [R50+URZ], RZ ;  /* 0x000000ff32ff99a7 */ /* 0x0005e600081004ff */
[----:B------:R-:W-:Y:S01]  /*7d80*/  FFMA R52, R23, -1.925963033500011079e-08, R52 ;  /* 0xb2a5706017347823 */ /* 0x000fe20000000034 */
[C---:B------:R-:W-:Y:S03]  /*7d90*/  FFMA.SAT R81, R20.reuse, -R87, 0.5 ;  /* 0x3f00000014517423 */ /* 0x040fe60000002857 */
[----:B------:R-:W2:Y:S01]  /*7da0*/  MUFU.EX2 R108, R52 ;  /* 0x00000034006c7308 */ /* 0x000ea20000000800 */
[----:B------:R-:W-:Y:S01]  /*7db0*/  FFMA.RM R81, R81, R53, 12582913 ;  /* 0x4b40000151517423 */ /* 0x000fe20000004035 */
[----:B-1----:R-:W-:Y:S03]  /*7dc0*/  SHF.L.U32 R51, R61, 0x17, RZ ;  /* 0x000000173d337819 */ /* 0x002fe600000006ff */
[----:B------:R-:W-:Y:S04]  /*7dd0*/  FADD R32, R81, -12583039 ;  /* 0xcb40007f51207421 */ /* 0x000fe80000000000 */
[C---:B------:R-:W-:Y:S04]  /*7de0*/  FFMA R32, R20.reuse, -1.4426950216293334961, -R32 ;  /* 0xbfb8aa3b14207823 */ /* 0x040fe80000000820 */
[----:B------:R-:W-:Y:S01]  /*7df0*/  FFMA R32, R20, -1.925963033500011079e-08, R32 ;  /* 0xb2a5706014207823 */ /* 0x000fe20000000020 */
[----:B------:R-:W-:Y:S03]  /*7e00*/  FFMA.SAT R33, R21, -R87, 0.5 ;  /* 0x3f00000015217423 */ /* 0x000fe60000002857 */
[----:B------:R-:W1:Y:S01]  /*7e10*/  MUFU.EX2 R109, R32 ;  /* 0x00000020006d7308 */ /* 0x000e620000000800 */
[----:B------:R-:W-:Y:S04]  /*7e20*/  FFMA.RM R82, R33, R53, 12582913 ;  /* 0x4b40000121527423 */ /* 0x000fe80000004035 */
        /* <DEDUP_REMOVED lines=9> */
[C---:B------:R-:W-:Y:S03]  /*7ec0*/  FFMA.SAT R36, R27.reuse, -R87, 0.5 ;  /* 0x3f0000001b247423 */ /* 0x040fe60000002857 */
[----:B------:R3:W1:Y:S01]  /*7ed0*/  MUFU.EX2 R111, R34 ;  /* 0x00000022006f7308 */ /* 0x0006620000000800 */
[----:B------:R-:W-:Y:S04]  /*7ee0*/  FFMA.RM R84, R36, R53, 12582913 ;  /* 0x4b40000124547423 */ /* 0x000fe80000004035 */
[----:B------:R-:W-:Y:S04]  /*7ef0*/  FADD R36, R84, -12583039 ;  /* 0xcb40007f54247421 */ /* 0x000fe80000000000 */
[C---:B------:R-:W-:Y:S04]  /*7f00*/  FFMA R36, R27.reuse, -1.4426950216293334961, -R36 ;  /* 0xbfb8aa3b1b247823 */ /* 0x040fe80000000824 */
[----:B------:R-:W-:Y:S01]  /*7f10*/  FFMA R36, R27, -1.925963033500011079e-08, R36 ;  /* 0xb2a570601b247823 */ /* 0x000fe20000000024 */
[----:B------:R-:W-:Y:S03]  /*7f20*/  FFMA.SAT R37, R24, -R87, 0.5 ;  /* 0x3f00000018257423 */ /* 0x000fe60000002857 */
[----:B------:R4:W1:Y:S01]  /*7f30*/  MUFU.EX2 R112, R36 ;  /* 0x0000002400707308 */ /* 0x0008620000000800 */
[----:B------:R-:W-:Y:S01]  /*7f40*/  FFMA.RM R85, R37, R53, 12582913 ;  /* 0x4b40000125557423 */ /* 0x000fe20000004035 */
[----:B---3--:R-:W-:Y:S03]  /*7f50*/  SHF.L.U32 R34, R54, 0x17, RZ ;  /* 0x0000001736227819 */ /* 0x008fe600000006ff */
[----:B------:R-:W-:Y:S04]  /*7f60*/  FADD R37, R85, -12583039 ;  /* 0xcb40007f55257421 */ /* 0x000fe80000000000 */
[C---:B------:R-:W-:Y:S04]  /*7f70*/  FFMA R37, R24.reuse, -1.4426950216293334961, -R37 ;  /* 0xbfb8aa3b18257823 */ /* 0x040fe80000000825 */
[----:B------:R-:W-:Y:S01]  /*7f80*/  FFMA R37, R24, -1.925963033500011079e-08, R37 ;  /* 0xb2a5706018257823 */ /* 0x000fe20000000025 */
[----:B------:R-:W-:Y:S03]  /*7f90*/  FFMA.SAT R38, R25, -R87, 0.5 ;  /* 0x3f00000019267423 */ /* 0x000fe60000002857 */
[----:B------:R3:W1:Y:S01]  /*7fa0*/  MUFU.EX2 R113, R37 ;  /* 0x0000002500717308 */ /* 0x0006620000000800 */
[----:B------:R-:W-:Y:S01]  /*7fb0*/  FFMA.RM R86, R38, R53, 12582913 ;  /* 0x4b40000126567423 */ /* 0x000fe20000004035 */
[----:B----4-:R-:W-:Y:S02]  /*7fc0*/  SHF.L.U32 R36, R55, 0x17, RZ ;  /* 0x0000001737247819 */ /* 0x010fe400000006ff */
[----:B------:R-:W-:Y:S01]  /*7fd0*/  SHF.L.U32 R55, R82, 0x17, RZ ;  /* 0x0000001752377819 */ /* 0x000fe200000006ff */
[----:B------:R-:W-:Y:S04]  /*7fe0*/  FADD R38, R86, -12583039 ;  /* 0xcb40007f56267421 */ /* 0x000fe80000000000 */
[C---:B------:R-:W-:Y:S04]  /*7ff0*/  FFMA R38, R25.reuse, -1.4426950216293334961, -R38 ;  /* 0xbfb8aa3b19267823 */ /* 0x040fe80000000826 */
[----:B------:R-:W-:Y:S01]  /*8000*/  FFMA R38, R25, -1.925963033500011079e-08, R38 ;  /* 0xb2a5706019267823 */ /* 0x000fe20000000026 */
[----:B------:R-:W-:Y:S03]  /*8010*/  FFMA.SAT R39, R26, -R87, 0.5 ;  /* 0x3f0000001a277423 */ /* 0x000fe60000002857 */
[----:B------:R4:W1:Y:S01]  /*8020*/  MUFU.EX2 R114, R38 ;  /* 0x0000002600727308 */ /* 0x0008620000000800 */
[----:B------:R-:W-:Y:S01]  /*8030*/  FFMA.RM R43, R39, R53, 12582913 ;  /* 0x4b400001272b7423 */ /* 0x000fe20000004035 */
[----:B---3--:R-:W-:Y:S03]  /*8040*/  SHF.L.U32 R37, R56, 0x17, RZ ;  /* 0x0000001738257819 */ /* 0x008fe600000006ff */
[C---:B------:R-:W-:Y:S01]  /*8050*/  FADD R39, R43.reuse, -12583039 ;  /* 0xcb40007f2b277421 */ /* 0x040fe20000000000 */
[----:B------:R-:W-:Y:S03]  /*8060*/  SHF.L.U32 R43, R43, 0x17, RZ ;  /* 0x000000172b2b7819 */ /* 0x000fe600000006ff */
[C---:B------:R-:W-:Y:S04]  /*8070*/  FFMA R39, R26.reuse, -1.4426950216293334961, -R39 ;  /* 0xbfb8aa3b1a277823 */ /* 0x040fe80000000827 */
[----:B------:R-:W-:Y:S01]  /*8080*/  FFMA R39, R26, -1.925963033500011079e-08, R39 ;  /* 0xb2a570601a277823 */ /* 0x000fe20000000027 */
[C---:B------:R-:W-:Y:S01]  /*8090*/  FFMA.SAT R40, R31.reuse, -R87, 0.5 ;  /* 0x3f0000001f287423 */ /* 0x040fe20000002857 */
[----:B----4-:R-:W-:Y:S03]  /*80a0*/  SHF.L.U32 R38, R58, 0x17, RZ ;  /* 0x000000173a267819 */ /* 0x010fe600000006ff */
[----:B------:R-:W-:Y:S04]  /*80b0*/  FFMA.RM R44, R40, R53, 12582913 ;  /* 0x4b400001282c7423 */ /* 0x000fe80000004035 */
[----:B------:R-:W-:Y:S04]  /*80c0*/  FADD R40, R44, -12583039 ;  /* 0xcb40007f2c287421 */ /* 0x000fe80000000000 */
[C---:B------:R-:W-:Y:S04]  /*80d0*/  FFMA R40, R31.reuse, -1.4426950216293334961, -R40 ;  /* 0xbfb8aa3b1f287823 */ /* 0x040fe80000000828 */
[----:B------:R-:W-:Y:S01]  /*80e0*/  FFMA R40, R31, -1.925963033500011079e-08, R40 ;  /* 0xb2a570601f287823 */ /* 0x000fe20000000028 */
[C---:B------:R-:W-:Y:S04]  /*80f0*/  FFMA.SAT R41, R28.reuse, -R87, 0.5 ;  /* 0x3f0000001c297423 */ /* 0x040fe80000002857 */
        /* <DEDUP_REMOVED lines=14> */
[----:B------:R-:W-:Y:S04]  /*81e0*/  FFMA.SAT R33, R35, -R87, 0.5 ;  /* 0x3f00000023217423 */ /* 0x000fe80000002857 */
[----:B------:R-:W-:Y:S04]  /*81f0*/  FFMA.RM R48, R33, R53, 12582913 ;  /* 0x4b40000121307423 */ /* 0x000fe80000004035 */
[----:B------:R-:W-:Y:S04]  /*8200*/  FADD R33, R48, -12583039 ;  /* 0xcb40007f30217421 */ /* 0x000fe80000000000 */
[C---:B------:R-:W-:Y:S04]  /*8210*/  FFMA R33, R35.reuse, -1.4426950216293334961, -R33 ;  /* 0xbfb8aa3b23217823 */ /* 0x040fe80000000821 */
[----:B------:R-:W-:Y:S01]  /*8220*/  FFMA R33, R35, -1.925963033500011079e-08, R33 ;  /* 0xb2a5706023217823 */ /* 0x000fe20000000021 */
[----:B------:R-:W-:Y:S01]  /*8230*/  FFMA R34, R88, R34, 1 ;  /* 0x3f80000058227423 */ /* 0x000fe20000000022 */
[----:B------:R-:W-:Y:S01]  /*8240*/  FFMA R90, R90, R36, 1 ;  /* 0x3f8000005a5a7423 */ /* 0x000fe20000000024 */
[----:B------:R-:W-:Y:S01]  /*8250*/  FFMA R36, R89, R37, 1 ;  /* 0x3f80000059247423 */ /* 0x000fe20000000025 */
[----:B------:R-:W-:Y:S01]  /*8260*/  FFMA R37, R92, R49, 1 ;  /* 0x3f8000005c257423 */ /* 0x000fe20000000031 */
[----:B------:R-:W-:Y:S01]  /*8270*/  SHF.L.U32 R49, R59, 0x17, RZ ;  /* 0x000000173b317819 */ /* 0x000fe200000006ff */
[----:B-----5:R-:W-:Y:S01]  /*8280*/  FFMA R38, R93, R38, 1 ;  /* 0x3f8000005d267423 */ /* 0x020fe20000000026 */
[----:B--2---:R-:W-:Y:S04]  /*8290*/  IADD3 R50, PT, PT, R34, 0x1800000, RZ ;  /* 0x0180000022327810 */ /* 0x004fe80007ffe0ff */
[----:B------:R-:W-:Y:S04]  /*82a0*/  LOP3.LUT R50, R50, 0x7f800000, RZ, 0xc0, !PT ;  /* 0x7f80000032327812 */ /* 0x000fe800078ec0ff */
[----:B------:R-:W-:Y:S02]  /*82b0*/  ISETP.GT.U32.AND P0, PT, R50, 0x1ffffff, PT ;  /* 0x01ffffff3200780c */ /* 0x000fe40003f04070 */
[----:B------:R-:W-:Y:S02]  /*82c0*/  SHF.L.U32 R50, R60, 0x17, RZ ;  /* 0x000000173c327819 */ /* 0x000fe400000006ff */
[----:B------:R2:W3:Y:S02]  /*82d0*/  MUFU.EX2 R60, R39 ;  /* 0x00000027003c7308 */ /* 0x0004e40000000800 */
[----:B--2---:R-:W-:Y:S01]  /*82e0*/  FFMA R39, R94, R49, 1 ;  /* 0x3f8000005e277423 */ /* 0x004fe20000000031 */
[----:B------:R-:W-:Y:S01]  /*82f0*/  SHF.L.U32 R49, R62, 0x17, RZ ;  /* 0x000000173e317819 */ /* 0x000fe200000006ff */
[----:B------:R-:W-:Y:S01]  /*8300*/  FFMA R56, R95, R50, 1 ;  /* 0x3f8000005f387423 */ /* 0x000fe20000000032 */
[----:B------:R-:W-:Y:S01]  /*8310*/  SHF.L.U32 R50, R63, 0x17, RZ ;  /* 0x000000173f327819 */ /* 0x000fe200000006ff */
[----:B------:R-:W-:Y:S04]  /*8320*/  FFMA R53, R96, R51, 1 ;  /* 0x3f80000060357423 */ /* 0x000fe80000000033 */
[----:B------:R2:W4:Y:S01]  /*8330*/  MUFU.EX2 R63, R40 ;  /* 0x00000028003f7308 */ /* 0x0005220000000800 */
[----:B------:R-:W-:Y:S01]  /*8340*/  SHF.L.U32 R51, R64, 0x17, RZ ;  /* 0x0000001740337819 */ /* 0x000fe200000006ff */
[----:B------:R-:W-:Y:S01]  /*8350*/  FFMA R89, R97, R49, 1 ;  /* 0x3f80000061597423 */ /* 0x000fe20000000031 */
[----:B------:R-:W-:Y:S01]  /*8360*/  SHF.L.U32 R49, R73, 0x17, RZ ;  /* 0x0000001749317819 */ /* 0x000fe200000006ff */
[----:B------:R-:W-:Y:S01]  /*8370*/  FFMA R88, R98, R50, 1 ;  /* 0x3f80000062587423 */ /* 0x000fe20000000032 */
[----:B------:R-:W-:Y:S01]  /*8380*/  SHF.L.U32 R50, R74, 0x17, RZ ;  /* 0x000000174a327819 */ /* 0x000fe200000006ff */
[----:B------:R-:W-:Y:S01]  /*8390*/  FFMA R87, R99, R51, 1 ;  /* 0x3f80000063577423 */ /* 0x000fe20000000033 */
[----:B------:R-:W-:Y:S03]  /*83a0*/  SHF.L.U32 R51, R78, 0x17, RZ ;  /* 0x000000174e337819 */ /* 0x000fe600000006ff */
[----:B------:R5:W4:Y:S10]  /*83b0*/  MUFU.EX2 R64, R41 ;  /* 0x0000002900407308 */ /* 0x000b340000000800 */
[----:B------:R1:W-:Y:S01]  /*83c0*/  MUFU.EX2 R73, R32 ;  /* 0x0000002000497308 */ /* 0x0003e20000000800 */
[----:B--2---:R-:W-:Y:S05]  /*83d0*/  SHF.L.U32 R40, R72, 0x17, RZ ;  /* 0x0000001748287819 */ /* 0x004fea00000006ff */
[----:B------:R-:W-:Y:S01]  /*83e0*/  FFMA R62, R100, R40, 1 ;  /* 0x3f800000643e7423 */ /* 0x000fe20000000028 */
[----:B------:R-:W-:Y:S03]  /*83f0*/  SHF.L.U32 R40, R75, 0x17, RZ ;  /* 0x000000174b287819 */ /* 0x000fe600000006ff */
[----:B------:R2:W4:Y:S01]  /*8400*/  MUFU.EX2 R72, R42 ;  /* 0x0000002a00487308 */ /* 0x0005220000000800 */
[----:B-----5:R-:W-:Y:S01]  /*8410*/  SHF.L.U32 R41, R76, 0x17, RZ ;  /* 0x000000174c297819 */ /* 0x020fe200000006ff */
[----:B------:R-:W-:Y:S01]  /*8420*/  FFMA R52, R101, R49, 1 ;  /* 0x3f80000065347423 */ /* 0x000fe20000000031 */
[----:B------:R-:W-:Y:S01]  /*8430*/  FFMA R49, R102, R50, 1 ;  /* 0x3f80000066317423 */ /* 0x000fe20000000032 */
[----:B------:R-:W-:Y:S01]  /*8440*/  SHF.L.U32 R50, R77, 0x17, RZ ;  /* 0x000000174d327819 */ /* 0x000fe200000006ff */
[----:B------:R-:W-:Y:S01]  /*8450*/  FFMA R77, R103, R40, 1 ;  /* 0x3f800000674d7423 */ /* 0x000fe20000000028 */
[----:B------:R-:W-:Y:S01]  /*8460*/  SHF.L.U32 R40, R79, 0x17, RZ ;  /* 0x000000174f287819 */ /* 0x000fe200000006ff */
[----:B------:R-:W-:Y:S01]  /*8470*/  FFMA R61, R104, R41, 1 ;  /* 0x3f800000683d7423 */ /* 0x000fe20000000029 */
[----:B------:R-:W-:Y:S01]  /*8480*/  SHF.L.U32 R41, R80, 0x17, RZ ;  /* 0x0000001750297819 */ /* 0x000fe200000006ff */
[----:B------:R-:W-:Y:S01]  /*8490*/  FFMA R50, R105, R50, 1 ;  /* 0x3f80000069327423 */ /* 0x000fe20000000032 */
[----:B-1----:R-:W-:Y:S01]  /*84a0*/  SHF.L.U32 R32, R83, 0x17, RZ ;  /* 0x0000001753207819 */ /* 0x002fe200000006ff */
[----:B------:R-:W-:Y:S01]  /*84b0*/  FFMA R51, R106, R51, 1 ;  /* 0x3f8000006a337423 */ /* 0x000fe20000000033 */
[----:B------:R-:W-:Y:S01]  /*84c0*/  FFMA R76, R107, R40, 1 ;  /* 0x3f8000006b4c7423 */ /* 0x000fe20000000028 */
[----:B------:R-:W-:Y:S01]  /*84d0*/  SHF.L.U32 R40, R84, 0x17, RZ ;  /* 0x0000001754287819 */ /* 0x000fe200000006ff */
[----:B------:R-:W-:Y:S01]  /*84e0*/  FFMA R57, R108, R41, 1 ;  /* 0x3f8000006c397423 */ /* 0x000fe20000000029 */
[----:B------:R-:W-:Y:S02]  /*84f0*/  SHF.L.U32 R41, R85, 0x17, RZ ;  /* 0x0000001755297819 */ /* 0x000fe400000006ff */
[----:B--2---:R-:W-:Y:S05]  /*8500*/  SHF.L.U32 R42, R81, 0x17, RZ ;  /* 0x00000017512a7819 */ /* 0x004fea00000006ff */
[----:B------:R-:W-:Y:S01]  /*8510*/  FFMA R54, R109, R42, 1 ;  /* 0x3f8000006d367423 */ /* 0x000fe2000000002a */
[----:B------:R-:W-:Y:S01]  /*8520*/  FFMA R55, R110, R55, 1 ;  /* 0x3f8000006e377423 */ /* 0x000fe20000000037 */
[----:B------:R1:W2:Y:S01]  /*8530*/  MUFU.EX2 R42, R33 ;  /* 0x00000021002a7308 */ /* 0x0002a20000000800 */
[----:B------:R-:W-:Y:S01]  /*8540*/  FFMA R79, R111, R32, 1 ;  /* 0x3f8000006f4f7423 */ /* 0x000fe20000000020 */
[----:B------:R-:W-:Y:S01]  /*8550*/  SHF.L.U32 R32, R44, 0x17, RZ ;  /* 0x000000172c207819 */ /* 0x000fe200000006ff */
[----:B------:R-:W-:Y:S01]  /*8560*/  FFMA R75, R112, R40, 1 ;  /* 0x3f800000704b7423 */ /* 0x000fe20000000028 */
[----:B------:R-:W-:Y:S01]  /*8570*/  SHF.L.U32 R40, R46, 0x17, RZ ;  /* 0x000000172e287819 */ /* 0x000fe200000006ff */
[----:B------:R-:W-:Y:S01]  /*8580*/  FFMA R58, R113, R41, 1 ;  /* 0x3f800000713a7423 */ /* 0x000fe20000000029 */
[----:B------:R-:W-:Y:S02]  /*8590*/  SHF.L.U32 R41, R47, 0x17, RZ ;  /* 0x000000172f297819 */ /* 0x000fe400000006ff */
[----:B-1----:R-:W-:Y:S05]  /*85a0*/  SHF.L.U32 R33, R86, 0x17, RZ ;  /* 0x0000001756217819 */ /* 0x002fea00000006ff */
[----:B------:R-:W-:Y:S01]  /*85b0*/  FFMA R59, R114, R33, 1 ;  /* 0x3f800000723b7423 */ /* 0x000fe20000000021 */
[----:B------:R-:W-:Y:S01]  /*85c0*/  SHF.L.U32 R33, R45, 0x17, RZ ;  /* 0x000000172d217819 */ /* 0x000fe200000006ff */
[----:B---3--:R-:W-:Y:S01]  /*85d0*/  FFMA R60, R60, R43, 1 ;  /* 0x3f8000003c3c7423 */ /* 0x008fe2000000002b */
[----:B------:R-:W-:Y:S01]  /*85e0*/  SHF.L.U32 R43, R48, 0x17, RZ ;  /* 0x00000017302b7819 */ /* 0x000fe200000006ff */
[----:B----4-:R-:W-:Y:S02]  /*85f0*/  FFMA R78, R63, R32, 1 ;  /* 0x3f8000003f4e7423 */ /* 0x010fe40000000020 */
[----:B------:R-:W-:Y:S01]  /*8600*/  FFMA R74, R64, R33, 1 ;  /* 0x3f800000404a7423 */ /* 0x000fe20000000021 */
[----:B------:R-:W-:Y:S01]  /*8610*/  FFMA R63, R72, R40, 1 ;  /* 0x3f800000483f7423 */ /* 0x000fe20000000028 */
[----:B------:R-:W-:Y:S01]  /*8620*/  FFMA R73, R73, R41, 1 ;  /* 0x3f80000049497423 */ /* 0x000fe20000000029 */
[----:B--2---:R-:W-:Y:S01]  /*8630*/  FFMA R72, R42, R43, 1 ;  /* 0x3f8000002a487423 */ /* 0x004fe2000000002b */
[----:B------:R-:W-:Y:S06]  /*8640*/  @P0 BRA `(.L_x_134) ;  /* 0x0000000000140947 */ /* 0x000fec0003800000 */
[----:B------:R-:W-:Y:S02]  /*8650*/  MOV R83, R34 ;  /* 0x0000002200537202 */ /* 0x000fe40000000f00 */
[----:B------:R-:W-:Y:S02]  /*8660*/  MOV R82, 0x8680 ;  /* 0x0000868000527802 */ /* 0x000fe40000000f00 */
[----:B------:R-:W-:Y:S05]  /*8670*/  CALL.REL.NOINC `($__internal_3_$__cuda_sm20_rcp_rn_f32_slowpath) ;  /* 0x00000038000c7944 */ /* 0x000fea0003c00000 */
[----:B------:R-:W-:Y:S01]  /*8680*/  MOV R32, R64 ;  /* 0x0000004000207202 */ /* 0x000fe20000000f00 */
[----:B------:R-:W-:Y:S05]  /*8690*/  BRA `(.L_x_135) ;  /* 0x0000000000107947 */ /* 0x000fea0003800000 */
.L_x_134:
[----:B------:R-:W1:Y:S02]  /*86a0*/  MUFU.RCP R32, R34 ;  /* 0x0000002200207308 */ /* 0x000e640000001000 */
[----:B-1----:R-:W-:Y:S04]  /*86b0*/  FFMA R34, R34, R32, -1 ;  /* 0xbf80000022227423 */ /* 0x002fe80000000020 */
[----:B------:R-:W-:Y:S04]  /*86c0*/  FADD.FTZ R34, -R34, -RZ ;  /* 0x800000ff22227221 */ /* 0x000fe80000010100 */
[----:B------:R-:W-:Y:S07]  /*86d0*/  FFMA R32, R32, R34, R32 ;  /* 0x0000002220207223 */ /* 0x000fee0000000020 */
.L_x_135:
[----:B------:R-:W-:Y:S05]  /*86e0*/  BSYNC.RECONVERGENT B1 ;  /* 0x0000000000017941 */ /* 0x000fea0003800200 */
.L_x_133:
[----:B------:R-:W-:Y:S01]  /*86f0*/  VIADD R33, R90, 0x1800000 ;  /* 0x018000005a217836 */ /* 0x000fe20000000000 */
[----:B------:R-:W-:Y:S04]  /*8700*/  BSSY.RECONVERGENT B1, `(.L_x_136) ;  /* 0x000000e000017945 */ /* 0x000fe80003800200 */
[----:B------:R-:W-:Y:S04]  /*8710*/  LOP3.LUT R33, R33, 0x7f800000, RZ, 0xc0, !PT ;  /* 0x7f80000021217812 */ /* 0x000fe800078ec0ff */
[----:B------:R-:W-:Y:S11]  /*8720*/  ISETP.GT.U32.AND P0, PT, R33, 0x1ffffff, PT ;  /* 0x01ffffff2100780c */ /* 0x000ff60003f04070 */
[----:B------:R-:W-:Y:S02]  /*8730*/  @!UPT UIADD3 URZ, UPT, UPT, URZ, URZ, URZ ;  /* 0x000000fffffff290 */ /* 0x000fe4000fffe0ff */
[----:B------:R-:W-:Y:S05]  /*8740*/  @P0 BRA `(.L_x_137) ;  /* 0x0000000000140947 */ /* 0x000fea0003800000 */
[----:B------:R-:W-:Y:S02]  /*8750*/  MOV R83, R90 ;  /* 0x0000005a00537202 */ /* 0x000fe40000000f00 */
[----:B------:R-:W-:Y:S02]  /*8760*/  MOV R82, 0x8780 ;  /* 0x0000878000527802 */ /* 0x000fe40000000f00 */
[----:B------:R-:W-:Y:S05]  /*8770*/  CALL.REL.NOINC `($__internal_3_$__cuda_sm20_rcp_rn_f32_slowpath) ;  /* 0x0000003400cc7944 */ /* 0x000fea0003c00000 */
[----:B------:R-:W-:Y:S01]  /*8780*/  MOV R33, R64 ;  /* 0x0000004000217202 */ /* 0x000fe20000000f00 */
[----:B------:R-:W-:Y:S05]  /*8790*/  BRA `(.L_x_138) ;  /* 0x0000000000107947 */ /* 0x000fea0003800000 */
.L_x_137:
[----:B------:R-:W1:Y:S02]  /*87a0*/  MUFU.RCP R33, R90 ;  /* 0x0000005a00217308 */ /* 0x000e640000001000 */
[----:B-1----:R-:W-:Y:S04]  /*87b0*/  FFMA R34, R90, R33, -1 ;  /* 0xbf8000005a227423 */ /* 0x002fe80000000021 */
[----:B------:R-:W-:Y:S04]  /*87c0*/  FADD.FTZ R34, -R34, -RZ ;  /* 0x800000ff22227221 */ /* 0x000fe80000010100 */
[----:B------:R-:W-:Y:S07]  /*87d0*/  FFMA R33, R33, R34, R33 ;  /* 0x0000002221217223 */ /* 0x000fee0000000021 */
.L_x_138:
[----:B------:R-:W-:Y:S05]  /*87e0*/  BSYNC.RECONVERGENT B1 ;  /* 0x0000000000017941 */ /* 0x000fea0003800200 */
.L_x_136:
        /* <DEDUP_REMOVED lines=11> */
.L_x_140:
[----:B------:R-:W1:Y:S02]  /*88a0*/  MUFU.RCP R34, R36 ;  /* 0x0000002400227308 */ /* 0x000e640000001000 */
[----:B-1----:R-:W-:Y:S04]  /*88b0*/  FFMA R36, R36, R34, -1 ;  /* 0xbf80000024247423 */ /* 0x002fe80000000022 */
[----:B------:R-:W-:Y:S04]  /*88c0*/  FADD.FTZ R36, -R36, -RZ ;  /* 0x800000ff24247221 */ /* 0x000fe80000010100 */
[----:B------:R-:W-:Y:S07]  /*88d0*/  FFMA R34, R34, R36, R34 ;  /* 0x0000002422227223 */ /* 0x000fee0000000022 */
.L_x_141:
[----:B------:R-:W-:Y:S05]  /*88e0*/  BSYNC.RECONVERGENT B1 ;  /* 0x0000000000017941 */ /* 0x000fea0003800200 */
.L_x_139:
        /* <DEDUP_REMOVED lines=11> */
.L_x_143:
[----:B------:R-:W1:Y:S02]  /*89a0*/  MUFU.RCP R36, R37 ;  /* 0x0000002500247308 */ /* 0x000e640000001000 */
[----:B-1----:R-:W-:Y:S04]  /*89b0*/  FFMA R37, R37, R36, -1 ;  /* 0xbf80000025257423 */ /* 0x002fe80000000024 */
[----:B------:R-:W-:Y:S04]  /*89c0*/  FADD.FTZ R37, -R37, -RZ ;  /* 0x800000ff25257221 */ /* 0x000fe80000010100 */
[----:B------:R-:W-:Y:S07]  /*89d0*/  FFMA R36, R36, R37, R36 ;  /* 0x0000002524247223 */ /* 0x000fee0000000024 */
.L_x_144:
[----:B------:R-:W-:Y:S05]  /*89e0*/  BSYNC.RECONVERGENT B1 ;  /* 0x0000000000017941 */ /* 0x000fea0003800200 */
.L_x_142:
        /* <DEDUP_REMOVED lines=11> */
.L_x_146:
[----:B------:R-:W1:Y:S02]  /*8aa0*/  MUFU.RCP R37, R38 ;  /* 0x0000002600257308 */ /* 0x000e640000001000 */
[----:B-1----:R-:W-:Y:S04]  /*8ab0*/  FFMA R38, R38, R37, -1 ;  /* 0xbf80000026267423 */ /* 0x002fe80000000025 */
[----:B------:R-:W-:Y:S04]  /*8ac0*/  FADD.FTZ R38, -R38, -RZ ;  /* 0x800000ff26267221 */ /* 0x000fe80000010100 */
[----:B------:R-:W-:Y:S07]  /*8ad0*/  FFMA R37, R37, R38, R37 ;  /* 0x0000002625257223 */ /* 0x000fee0000000025 */
.L_x_147:
[----:B------:R-:W-:Y:S05]  /*8ae0*/  BSYNC.RECONVERGENT B1 ;  /* 0x0000000000017941 */ /* 0x000fea0003800200 */
.L_x_145:
        /* <DEDUP_REMOVED lines=11> */
.L_x_149:
[----:B------:R-:W1:Y:S02]  /*8ba0*/  MUFU.RCP R38, R39 ;  /* 0x0000002700267308 */ /* 0x000e640000001000 */
[----:B-1----:R-:W-:Y:S04]  /*8bb0*/  FFMA R39, R39, R38, -1 ;  /* 0xbf80000027277423 */ /* 0x002fe80000000026 */
[----:B------:R-:W-:Y:S04]  /*8bc0*/  FADD.FTZ R39, -R39, -RZ ;  /* 0x800000ff27277221 */ /* 0x000fe80000010100 */
[----:B------:R-:W-:Y:S07]  /*8bd0*/  FFMA R38, R38, R39, R38 ;  /* 0x0000002726267223 */ /* 0x000fee0000000026 */
.L_x_150:
[----:B------:R-:W-:Y:S05]  /*8be0*/  BSYNC.RECONVERGENT B1 ;  /* 0x0000000000017941 */ /* 0x000fea0003800200 */
.L_x_148:
        /* <DEDUP_REMOVED lines=11> */
.L_x_152:
[----:B------:R-:W1:Y:S02]  /*8ca0*/  MUFU.RCP R39, R56 ;  /* 0x0000003800277308 */ /* 0x000e640000001000 */
[----:B-1----:R-:W-:Y:S04]  /*8cb0*/  FFMA R40, R56, R39, -1 ;  /* 0xbf80000038287423 */ /* 0x002fe80000000027 */
[----:B------:R-:W-:Y:S04]  /*8cc0*/  FADD.FTZ R40, -R40, -RZ ;  /* 0x800000ff28287221 */ /* 0x000fe80000010100 */
[----:B------:R-:W-:Y:S07]  /*8cd0*/  FFMA R39, R39, R40, R39 ;  /* 0x0000002827277223 */ /* 0x000fee0000000027 */
.L_x_153:
[----:B------:R-:W-:Y:S05]  /*8ce0*/  BSYNC.RECONVERGENT B1 ;  /* 0x0000000000017941 */ /* 0x000fea0003800200 */
.L_x_151:
        /* <DEDUP_REMOVED lines=11> */
.L_x_155:
[----:B------:R-:W1:Y:S02]  /*8da0*/  MUFU.RCP R40, R53 ;  /* 0x0000003500287308 */ /* 0x000e640000001000 */
[----:B-1----:R-:W-:Y:S04]  /*8db0*/  FFMA R41, R53, R40, -1 ;  /* 0xbf80000035297423 */ /* 0x002fe80000000028 */
[----:B------:R-:W-:Y:S04]  /*8dc0*/  FADD.FTZ R41, -R41, -RZ ;  /* 0x800000ff29297221 */ /* 0x000fe80000010100 */
[----:B------:R-:W-:Y:S07]  /*8dd0*/  FFMA R40, R40, R41, R40 ;  /* 0x0000002928287223 */ /* 0x000fee0000000028 */
.L_x_156:
[----:B------:R-:W-:Y:S05]  /*8de0*/  BSYNC.RECONVERGENT B1 ;  /* 0x0000000000017941 */ /* 0x000fea0003800200 */
.L_x_154:
        /* <DEDUP_REMOVED lines=11> */
.L_x_158:
[----:B------:R-:W1:Y:S02]  /*8ea0*/  MUFU.RCP R41, R89 ;  /* 0x0000005900297308 */ /* 0x000e640000001000 */
[----:B-1----:R-:W-:Y:S04]  /*8eb0*/  FFMA R42, R89, R41, -1 ;  /* 0xbf800000592a7423 */ /* 0x002fe80000000029 */
[----:B------:R-:W-:Y:S04]  /*8ec0*/  FADD.FTZ R42, -R42, -RZ ;  /* 0x800000ff2a2a7221 */ /* 0x000fe80000010100 */
[----:B------:R-:W-:Y:S07]  /*8ed0*/  FFMA R41, R41, R42, R41 ;  /* 0x0000002a29297223 */ /* 0x000fee0000000029 */
.L_x_159:
[----:B------:R-:W-:Y:S05]  /*8ee0*/  BSYNC.RECONVERGENT B1 ;  /* 0x0000000000017941 */ /* 0x000fea0003800200 */
.L_x_157:
        /* <DEDUP_REMOVED lines=11> */
.L_x_161:
[----:B------:R-:W1:Y:S02]  /*8fa0*/  MUFU.RCP R42, R88 ;  /* 0x00000058002a7308 */ /* 0x000e640000001000 */
[----:B-1----:R-:W-:Y:S04]  /*8fb0*/  FFMA R43, R88, R42, -1 ;  /* 0xbf800000582b7423 */ /* 0x002fe8000000002a */
[----:B------:R-:W-:Y:S04]  /*8fc0*/  FADD.FTZ R43, -R43, -RZ ;  /* 0x800000ff2b2b7221 */ /* 0x000fe80000010100 */
[----:B------:R-:W-:Y:S07]  /*8fd0*/  FFMA R42, R42, R43, R42 ;  /* 0x0000002b2a2a7223 */ /* 0x000fee000000002a */
.L_x_162:
[----:B------:R-:W-:Y:S05]  /*8fe0*/  BSYNC.RECONVERGENT B1 ;  /* 0x0000000000017941 */ /* 0x000fea0003800200 */
.L_x_160:
        /* <DEDUP_REMOVED lines=11> */
.L_x_164:
[----:B------:R-:W1:Y:S02]  /*90a0*/  MUFU.RCP R43, R87 ;  /* 0x00000057002b7308 */ /* 0x000e640000001000 */
[----:B-1----:R-:W-:Y:S04]  /*90b0*/  FFMA R44, R87, R43, -1 ;  /* 0xbf800000572c7423 */ /* 0x002fe8000000002b */
[----:B------:R-:W-:Y:S04]  /*90c0*/  FADD.FTZ R44, -R44, -RZ ;  /* 0x800000ff2c2c7221 */ /* 0x000fe80000010100 */
[----:B------:R-:W-:Y:S07]  /*90d0*/  FFMA R43, R43, R44, R43 ;  /* 0x0000002c2b2b7223 */ /* 0x000fee000000002b */
.L_x_165:
[----:B------:R-:W-:Y:S05]  /*90e0*/  BSYNC.RECONVERGENT B1 ;  /* 0x0000000000017941 */ /* 0x000fea0003800200 */
.L_x_163:
        /* <DEDUP_REMOVED lines=11> */
.L_x_167:
[----:B------:R-:W1:Y:S02]  /*91a0*/  MUFU.RCP R44, R62 ;  /* 0x0000003e002c7308 */ /* 0x000e640000001000 */
[----:B-1----:R-:W-:Y:S04]  /*91b0*/  FFMA R45, R62, R44, -1 ;  /* 0xbf8000003e2d7423 */ /* 0x002fe8000000002c */
[----:B------:R-:W-:Y:S04]  /*91c0*/  FADD.FTZ R45, -R45, -RZ ;  /* 0x800000ff2d2d7221 */ /* 0x000fe80000010100 */
[----:B------:R-:W-:Y:S07]  /*91d0*/  FFMA R44, R44, R45, R44 ;  /* 0x0000002d2c2c7223 */ /* 0x000fee000000002c */
.L_x_168:
[----:B------:R-:W-:Y:S05]  /*91e0*/  BSYNC.RECONVERGENT B1 ;  /* 0x0000000000017941 */ /* 0x000fea0003800200 */
.L_x_166:
        /* <DEDUP_REMOVED lines=11> */
.L_x_170:
[----:B------:R-:W1:Y:S02]  /*92a0*/  MUFU.RCP R45, R52 ;  /* 0x00000034002d7308 */ /* 0x000e640000001000 */
[----:B-1----:R-:W-:Y:S04]  /*92b0*/  FFMA R46, R52, R45, -1 ;  /* 0xbf800000342e7423 */ /* 0x002fe8000000002d */
[----:B------:R-:W-:Y:S04]  /*92c0*/  FADD.FTZ R46, -R46, -RZ ;  /* 0x800000ff2e2e7221 */ /* 0x000fe80000010100 */
[----:B------:R-:W-:Y:S07]  /*92d0*/  FFMA R45, R45, R46, R45 ;  /* 0x0000002e2d2d7223 */ /* 0x000fee000000002d */
.L_x_171:
[----:B------:R-:W-:Y:S05]  /*92e0*/  BSYNC.RECONVERGENT B1 ;  /* 0x0000000000017941 */ /* 0x000fea0003800200 */
.L_x_169:
        /* <DEDUP_REMOVED lines=11> */
.L_x_173:
[----:B------:R-:W1:Y:S02]  /*93a0*/  MUFU.RCP R46, R49 ;  /* 0x00000031002e7308 */ /* 0x000e640000001000 */
[----:B-1----:R-:W-:Y:S04]  /*93b0*/  FFMA R47, R49, R46, -1 ;  /* 0xbf800000312f7423 */ /* 0x002fe8000000002e */
[----:B------:R-:W-:Y:S04]  /*93c0*/  FADD.FTZ R47, -R47, -RZ ;  /* 0x800000ff2f2f7221 */ /* 0x000fe80000010100 */
[----:B------:R-:W-:Y:S07]  /*93d0*/  FFMA R46, R46, R47, R46 ;  /* 0x0000002f2e2e7223 */ /* 0x000fee000000002e */
.L_x_174:
[----:B------:R-:W-:Y:S05]  /*93e0*/  BSYNC.RECONVERGENT B1 ;  /* 0x0000000000017941 */ /* 0x000fea0003800200 */
.L_x_172:
        /* <DEDUP_REMOVED lines=11> */
.L_x_176:
[----:B------:R-:W1:Y:S02]  /*94a0*/  MUFU.RCP R47, R77 ;  /* 0x0000004d002f7308 */ /* 0x000e640000001000 */
[----:B-1----:R-:W-:Y:S04]  /*94b0*/  FFMA R48, R77, R47, -1 ;  /* 0xbf8000004d307423 */ /* 0x002fe8000000002f */
[----:B------:R-:W-:Y:S04]  /*94c0*/  FADD.FTZ R48, -R48, -RZ ;  /* 0x800000ff30307221 */ /* 0x000fe80000010100 */
[----:B------:R-:W-:Y:S07]  /*94d0*/  FFMA R47, R47, R48, R47 ;  /* 0x000000302f2f7223 */ /* 0x000fee000000002f */
.L_x_177:
[----:B------:R-:W-:Y:S05]  /*94e0*/  BSYNC.RECONVERGENT B1 ;  /* 0x0000000000017941 */ /* 0x000fea0003800200 */
.L_x_175:
        /* <DEDUP_REMOVED lines=11> */
.L_x_179:
[----:B------:R-:W1:Y:S02]  /*95a0*/  MUFU.RCP R48, R61 ;  /* 0x0000003d00307308 */ /* 0x000e640000001000 */
[----:B-1----:R-:W-:Y:S04]  /*95b0*/  FFMA R49, R61, R48, -1 ;  /* 0xbf8000003d317423 */ /* 0x002fe80000000030 */
[----:B------:R-:W-:Y:S04]  /*95c0*/  FADD.FTZ R49, -R49, -RZ ;  /* 0x800000ff31317221 */ /* 0x000fe80000010100 */
[----:B------:R-:W-:Y:S07]  /*95d0*/  FFMA R48, R48, R49, R48 ;  /* 0x0000003130307223 */ /* 0x000fee0000000030 */
.L_x_180:
[----:B------:R-:W-:Y:S05]  /*95e0*/  BSYNC.RECONVERGENT B1 ;  /* 0x0000000000017941 */ /* 0x000fea0003800200 */
.L_x_178:
        /* <DEDUP_REMOVED lines=11> */
.L_x_182:
[----:B------:R-:W1:Y:S02]  /*96a0*/  MUFU.RCP R49, R50 ;  /* 0x0000003200317308 */ /* 0x000e640000001000 */
[----:B-1----:R-:W-:Y:S04]  /*96b0*/  FFMA R50, R50, R49, -1 ;  /* 0xbf80000032327423 */ /* 0x002fe80000000031 */
[----:B------:R-:W-:Y:S04]  /*96c0*/  FADD.FTZ R50, -R50, -RZ ;  /* 0x800000ff32327221 */ /* 0x000fe80000010100 */
[----:B------:R-:W-:Y:S07]  /*96d0*/  FFMA R49, R49, R50, R49 ;  /* 0x0000003231317223 */ /* 0x000fee0000000031 */
.L_x_183:
[----:B------:R-:W-:Y:S05]  /*96e0*/  BSYNC.RECONVERGENT B1 ;  /* 0x0000000000017941 */ /* 0x000fea0003800200 */
.L_x_181:
        /* <DEDUP_REMOVED lines=11> */
.L_x_185:
[----:B------:R-:W1:Y:S02]  /*97a0*/  MUFU.RCP R50, R51 ;  /* 0x0000003300327308 */ /* 0x000e640000001000 */
[----:B-1----:R-:W-:Y:S04]  /*97b0*/  FFMA R51, R51, R50, -1 ;  /* 0xbf80000033337423 */ /* 0x002fe80000000032 */
[----:B------:R-:W-:Y:S04]  /*97c0*/  FADD.FTZ R51, -R51, -RZ ;  /* 0x800000ff33337221 */ /* 0x000fe80000010100 */
[----:B------:R-:W-:Y:S07]  /*97d0*/  FFMA R50, R50, R51, R50 ;  /* 0x0000003332327223 */ /* 0x000fee0000000032 */
.L_x_186:
[----:B------:R-:W-:Y:S05]  /*97e0*/  BSYNC.RECONVERGENT B1 ;  /* 0x0000000000017941 */ /* 0x000fea0003800200 */
.L_x_184:
        /* <DEDUP_REMOVED lines=11> */
.L_x_188:
[----:B------:R-:W1:Y:S02]  /*98a0*/  MUFU.RCP R51, R76 ;  /* 0x0000004c00337308 */ /* 0x000e640000001000 */
[----:B-1----:R-:W-:Y:S04]  /*98b0*/  FFMA R52, R76, R51, -1 ;  /* 0xbf8000004c347423 */ /* 0x002fe80000000033 */
[----:B------:R-:W-:Y:S04]  /*98c0*/  FADD.FTZ R52, -R52, -RZ ;  /* 0x800000ff34347221 */ /* 0x000fe80000010100 */
[----:B------:R-:W-:Y:S07]  /*98d0*/  FFMA R51, R51, R52, R51 ;  /* 0x0000003433337223 */ /* 0x000fee0000000033 */
.L_x_189:
[----:B------:R-:W-:Y:S05]  /*98e0*/  BSYNC.RECONVERGENT B1 ;  /* 0x0000000000017941 */ /* 0x000fea0003800200 */
.L_x_187:
        /* <DEDUP_REMOVED lines=11> */
.L_x_191:
[----:B------:R-:W1:Y:S02]  /*99a0*/  MUFU.RCP R52, R57 ;  /* 0x0000003900347308 */ /* 0x000e640000001000 */
[----:B-1----:R-:W-:Y:S04]  /*99b0*/  FFMA R53, R57, R52, -1 ;  /* 0xbf80000039357423 */ /* 0x002fe80000000034 */
[----:B------:R-:W-:Y:S04]  /*99c0*/  FADD.FTZ R53, -R53, -RZ ;  /* 0x800000ff35357221 */ /* 0x000fe80000010100 */
[----:B------:R-:W-:Y:S07]  /*99d0*/  FFMA R52, R52, R53, R52 ;  /* 0x0000003534347223 */ /* 0x000fee0000000034 */
.L_x_192:
[----:B------:R-:W-:Y:S05]  /*99e0*/  BSYNC.RECONVERGENT B1 ;  /* 0x0000000000017941 */ /* 0x000fea0003800200 */
.L_x_190:
        /* <DEDUP_REMOVED lines=11> */
.L_x_194:
[----:B------:R-:W1:Y:S02]  /*9aa0*/  MUFU.RCP R53, R54 ;  /* 0x0000003600357308 */ /* 0x000e640000001000 */
[----:B-1----:R-:W-:Y:S04]  /*9ab0*/  FFMA R54, R54, R53, -1 ;  /* 0xbf80000036367423 */ /* 0x002fe80000000035 */
[----:B------:R-:W-:Y:S04]  /*9ac0*/  FADD.FTZ R54, -R54, -RZ ;  /* 0x800000ff36367221 */ /* 0x000fe80000010100 */
[----:B------:R-:W-:Y:S07]  /*9ad0*/  FFMA R53, R53, R54, R53 ;  /* 0x0000003635357223 */ /* 0x000fee0000000035 */
.L_x_195:
[----:B------:R-:W-:Y:S05]  /*9ae0*/  BSYNC.RECONVERGENT B1 ;  /* 0x0000000000017941 */ /* 0x000fea0003800200 */
.L_x_193:
        /* <DEDUP_REMOVED lines=11> */
.L_x_197:
[----:B------:R-:W1:Y:S02]  /*9ba0*/  MUFU.RCP R54, R55 ;  /* 0x0000003700367308 */ /* 0x000e640000001000 */
[----:B-1----:R-:W-:Y:S04]  /*9bb0*/  FFMA R55, R55, R54, -1 ;  /* 0xbf80000037377423 */ /* 0x002fe80000000036 */
[----:B------:R-:W-:Y:S04]  /*9bc0*/  FADD.FTZ R55, -R55, -RZ ;  /* 0x800000ff37377221 */ /* 0x000fe80000010100 */
[----:B------:R-:W-:Y:S07]  /*9bd0*/  FFMA R54, R54, R55, R54 ;  /* 0x0000003736367223 */ /* 0x000fee0000000036 */
.L_x_198:
[----:B------:R-:W-:Y:S05]  /*9be0*/  BSYNC.RECONVERGENT B1 ;  /* 0x0000000000017941 */ /* 0x000fea0003800200 */
.L_x_196:
        /* <DEDUP_REMOVED lines=11> */
.L_x_200:
[----:B------:R-:W1:Y:S02]  /*9ca0*/  MUFU.RCP R55, R79 ;  /* 0x0000004f00377308 */ /* 0x000e640000001000 */
[----:B-1----:R-:W-:Y:S04]  /*9cb0*/  FFMA R56, R79, R55, -1 ;  /* 0xbf8000004f387423 */ /* 0x002fe80000000037 */
[----:B------:R-:W-:Y:S04]  /*9cc0*/  FADD.FTZ R56, -R56, -RZ ;  /* 0x800000ff38387221 */ /* 0x000fe80000010100 */
[----:B------:R-:W-:Y:S07]  /*9cd0*/  FFMA R55, R55, R56, R55 ;  /* 0x0000003837377223 */ /* 0x000fee0000000037 */
.L_x_201:
[----:B------:R-:W-:Y:S05]  /*9ce0*/  BSYNC.RECONVERGENT B1 ;  /* 0x0000000000017941 */ /* 0x000fea0003800200 */
.L_x_199:
        /* <DEDUP_REMOVED lines=11> */
.L_x_203:
[----:B------:R-:W1:Y:S02]  /*9da0*/  MUFU.RCP R56, R75 ;  /* 0x0000004b00387308 */ /* 0x000e640000001000 */
[----:B-1----:R-:W-:Y:S04]  /*9db0*/  FFMA R57, R75, R56, -1 ;  /* 0xbf8000004b397423 */ /* 0x002fe80000000038 */
[----:B------:R-:W-:Y:S04]  /*9dc0*/  FADD.FTZ R57, -R57, -RZ ;  /* 0x800000ff39397221 */ /* 0x000fe80000010100 */
[----:B------:R-:W-:Y:S07]  /*9dd0*/  FFMA R56, R56, R57, R56 ;  /* 0x0000003938387223 */ /* 0x000fee0000000038 */
.L_x_204:
[----:B------:R-:W-:Y:S05]  /*9de0*/  BSYNC.RECONVERGENT B1 ;  /* 0x0000000000017941 */ /* 0x000fea0003800200 */
.L_x_202:
        /* <DEDUP_REMOVED lines=11> */
.L_x_206:
[----:B------:R-:W1:Y:S02]  /*9ea0*/  MUFU.RCP R57, R58 ;  /* 0x0000003a00397308 */ /* 0x000e640000001000 */
[----:B-1----:R-:W-:Y:S04]  /*9eb0*/  FFMA R58, R58, R57, -1 ;  /* 0xbf8000003a3a7423 */ /* 0x002fe80000000039 */
[----:B------:R-:W-:Y:S04]  /*9ec0*/  FADD.FTZ R58, -R58, -RZ ;  /* 0x800000ff3a3a7221 */ /* 0x000fe80000010100 */
[----:B------:R-:W-:Y:S07]  /*9ed0*/  FFMA R57, R57, R58, R57 ;  /* 0x0000003a39397223 */ /* 0x000fee0000000039 */
.L_x_207:
[----:B------:R-:W-:Y:S05]  /*9ee0*/  BSYNC.RECONVERGENT B1 ;  /* 0x0000000000017941 */ /* 0x000fea0003800200 */
.L_x_205:
        /* <DEDUP_REMOVED lines=11> */
.L_x_209:
[----:B------:R-:W1:Y:S02]  /*9fa0*/  MUFU.RCP R58, R59 ;  /* 0x0000003b003a7308 */ /* 0x000e640000001000 */
[----:B-1----:R-:W-:Y:S04]  /*9fb0*/  FFMA R59, R59, R58, -1 ;  /* 0xbf8000003b3b7423 */ /* 0x002fe8000000003a */
[----:B------:R-:W-:Y:S04]  /*9fc0*/  FADD.FTZ R59, -R59, -RZ ;  /* 0x800000ff3b3b7221 */ /* 0x000fe80000010100 */
[----:B------:R-:W-:Y:S07]  /*9fd0*/  FFMA R58, R58, R59, R58 ;  /* 0x0000003b3a3a7223 */ /* 0x000fee000000003a */
.L_x_210:
[----:B------:R-:W-:Y:S05]  /*9fe0*/  BSYNC.RECONVERGENT B1 ;  /* 0x0000000000017941 */ /* 0x000fea0003800200 */
.L_x_208:
        /* <DEDUP_REMOVED lines=11> */
.L_x_212:
[----:B------:R-:W1:Y:S02]  /*a0a0*/  MUFU.RCP R59, R60 ;  /* 0x0000003c003b7308 */ /* 0x000e640000001000 */
[----:B-1----:R-:W-:Y:S04]  /*a0b0*/  FFMA R60, R60, R59, -1 ;  /* 0xbf8000003c3c7423 */ /* 0x002fe8000000003b */
[----:B------:R-:W-:Y:S04]  /*a0c0*/  FADD.FTZ R60, -R60, -RZ ;  /* 0x800000ff3c3c7221 */ /* 0x000fe80000010100 */
[----:B------:R-:W-:Y:S07]  /*a0d0*/  FFMA R59, R59, R60, R59 ;  /* 0x0000003c3b3b7223 */ /* 0x000fee000000003b */
.L_x_213:
[----:B------:R-:W-:Y:S05]  /*a0e0*/  BSYNC.RECONVERGENT B1 ;  /* 0x0000000000017941 */ /* 0x000fea0003800200 */
.L_x_211:
        /* <DEDUP_REMOVED lines=11> */
.L_x_215:
[----:B------:R-:W1:Y:S02]  /*a1a0*/  MUFU.RCP R60, R78 ;  /* 0x0000004e003c7308 */ /* 0x000e640000001000 */
[----:B-1----:R-:W-:Y:S04]  /*a1b0*/  FFMA R61, R78, R60, -1 ;  /* 0xbf8000004e3d7423 */ /* 0x002fe8000000003c */
[----:B------:R-:W-:Y:S04]  /*a1c0*/  FADD.FTZ R61, -R61, -RZ ;  /* 0x800000ff3d3d7221 */ /* 0x000fe80000010100 */
[----:B------:R-:W-:Y:S07]  /*a1d0*/  FFMA R60, R60, R61, R60 ;  /* 0x0000003d3c3c7223 */ /* 0x000fee000000003c */
.L_x_216:
[----:B------:R-:W-:Y:S05]  /*a1e0*/  BSYNC.RECONVERGENT B1 ;  /* 0x0000000000017941 */ /* 0x000fea0003800200 */
.L_x_214:
        /* <DEDUP_REMOVED lines=11> */
.L_x_218:
[----:B------:R-:W1:Y:S02]  /*a2a0*/  MUFU.RCP R61, R74 ;  /* 0x0000004a003d7308 */ /* 0x000e640000001000 */
[----:B-1----:R-:W-:Y:S04]  /*a2b0*/  FFMA R62, R74, R61, -1 ;  /* 0xbf8000004a3e7423 */ /* 0x002fe8000000003d */
[----:B------:R-:W-:Y:S04]  /*a2c0*/  FADD.FTZ R62, -R62, -RZ ;  /* 0x800000ff3e3e7221 */ /* 0x000fe80000010100 */
[----:B------:R-:W-:Y:S07]  /*a2d0*/  FFMA R61, R61, R62, R61 ;  /* 0x0000003e3d3d7223 */ /* 0x000fee000000003d */
.L_x_219:
[----:B------:R-:W-:Y:S05]  /*a2e0*/  BSYNC.RECONVERGENT B1 ;  /* 0x0000000000017941 */ /* 0x000fea0003800200 */
.L_x_217:
        /* <DEDUP_REMOVED lines=11> */
.L_x_221:
[----:B------:R-:W1:Y:S02]  /*a3a0*/  MUFU.RCP R62, R63 ;  /* 0x0000003f003e7308 */ /* 0x000e640000001000 */
[----:B-1----:R-:W-:Y:S04]  /*a3b0*/  FFMA R63, R63, R62, -1 ;  /* 0xbf8000003f3f7423 */ /* 0x002fe8000000003e */
[----:B------:R-:W-:Y:S04]  /*a3c0*/  FADD.FTZ R63, -R63, -RZ ;  /* 0x800000ff3f3f7221 */ /* 0x000fe80000010100 */
[----:B------:R-:W-:Y:S07]  /*a3d0*/  FFMA R62, R62, R63, R62 ;  /* 0x0000003f3e3e7223 */ /* 0x000fee000000003e */
.L_x_222:
[----:B------:R-:W-:Y:S05]  /*a3e0*/  BSYNC.RECONVERGENT B1 ;  /* 0x0000000000017941 */ /* 0x000fea0003800200 */
.L_x_220:
        /* <DEDUP_REMOVED lines=11> */
.L_x_224:
[----:B------:R-:W1:Y:S02]  /*a4a0*/  MUFU.RCP R63, R73 ;  /* 0x00000049003f7308 */ /* 0x000e640000001000 */
[----:B-1----:R-:W-:Y:S04]  /*a4b0*/  FFMA R64, R73, R63, -1 ;  /* 0xbf80000049407423 */ /* 0x002fe8000000003f */
[----:B------:R-:W-:Y:S04]  /*a4c0*/  FADD.FTZ R64, -R64, -RZ ;  /* 0x800000ff40407221 */ /* 0x000fe80000010100 */
[----:B------:R-:W-:Y:S07]  /*a4d0*/  FFMA R63, R63, R64, R63 ;  /* 0x000000403f3f7223 */ /* 0x000fee000000003f */
.L_x_225:
[----:B------:R-:W-:Y:S05]  /*a4e0*/  BSYNC.RECONVERGENT B1 ;  /* 0x0000000000017941 */ /* 0x000fea0003800200 */
.L_x_223:
        /* <DEDUP_REMOVED lines=9> */
[----:B------:R-:W-:Y:S05]  /*a580*/  BRA `(.L_x_228) ;  /* 0x0000000000107947 */ /* 0x000fea0003800000 */
.L_x_227:
[----:B------:R-:W1:Y:S02]  /*a590*/  MUFU.RCP R64, R72 ;  /* 0x0000004800407308 */ /* 0x000e640000001000 */
[----:B-1----:R-:W-:Y:S04]  /*a5a0*/  FFMA R72, R72, R64, -1 ;  /* 0xbf80000048487423 */ /* 0x002fe80000000040 */
[----:B------:R-:W-:Y:S04]  /*a5b0*/  FADD.FTZ R72, -R72, -RZ ;  /* 0x800000ff48487221 */ /* 0x000fe80000010100 */
[----:B------:R-:W-:Y:S07]  /*a5c0*/  FFMA R64, R64, R72, R64 ;  /* 0x0000004840407223 */ /* 0x000fee0000000040 */
.L_x_228:
[----:B------:R-:W-:Y:S05]  /*a5d0*/  BSYNC.RECONVERGENT B1 ;  /* 0x0000000000017941 */ /* 0x000fea0003800200 */
.L_x_226:
[----:B------:R-:W-:Y:S01]  /*a5e0*/  LOP3.LUT P0, RZ, R143, 0x80, RZ, 0xc0, !PT ;  /* 0x000000808fff7812 */ /* 0x000fe2000780c0ff */
[----:B------:R-:W-:Y:S01]  /*a5f0*/  USHF.L.U32 UR8, UR42, 0xc, URZ ;  /* 0x0000000c2a087899 */ /* 0x000fe200080006ff */
[----:B------:R-:W-:Y:S01]  /*a600*/  FMUL R34, R3, R34 ;  /* 0x0000002203227220 */ /* 0x000fe20000400000 */
        /* <DEDUP_REMOVED lines=8> */
[----:B------:R-:W-:Y:S01]  /*a690*/  LOP3.LUT R0, R142, UR8, RZ, 0xfc, !PT ;  /* 0x000000088e007c12 */ /* 0x000fe2000f8efcff */
[----:B------:R-:W-:Y:S01]  /*a6a0*/  FMUL R33, R2, R33 ;  /* 0x0000002102217220 */ /* 0x000fe20000400000 */
[----:B------:R-:W-:Y:S01]  /*a6b0*/  F2FP.SATFINITE.E4M3.F32.PACK_AB_MERGE_C R43, R44, R43, RZ ;  /* 0x0000002b2c2b723e */ /* 0x000fe200048070ff */
[----:B------:R-:W-:Y:S01]  /*a6c0*/  FMUL R37, R4, R37 ;  /* 0x0000002504257220 */ /* 0x000fe20000400000 */
[----:B------:R-:W-:Y:S01]  /*a6d0*/  F2FP.SATFINITE.E4M3.F32.PACK_AB_MERGE_C R47, R48, R47, RZ ;  /* 0x0000002f302f723e */ /* 0x000fe200048070ff */
[----:B------:R-:W-:Y:S01]  /*a6e0*/  FMUL R38, R5, R38 ;  /* 0x0000002605267220 */ /* 0x000fe20000400000 */
[----:B------:R-:W-:Y:S01]  /*a6f0*/  IADD3 R2, PT, PT, R0, UR41, RZ ;  /* 0x0000002900027c10 */ /* 0x000fe2000fffe0ff */
[----:B------:R-:W-:Y:S01]  /*a700*/  FMUL R10, R8, R41 ;  /* 0x00000029080a7220 */ /* 0x000fe20000400000 */
[----:B------:R-:W-:Y:S01]  /*a710*/  F2FP.SATFINITE.E4M3.F32.PACK_AB_MERGE_C R8, R36, R34, RZ ;  /* 0x000000222408723e */ /* 0x000fe200048070ff */
[----:B------:R-:W-:Y:S01]  /*a720*/  FMUL R42, R9, R42 ;  /* 0x0000002a092a7220 */ /* 0x000fe20000400000 */
[----:B------:R-:W-:Y:S01]  /*a730*/  F2FP.SATFINITE.E4M3.F32.PACK_AB_MERGE_C R9, R40, R39, RZ ;  /* 0x000000272809723e */ /* 0x000fe200048070ff */
[----:B------:R-:W-:Y:S01]  /*a740*/  FMUL R11, R12, R45 ;  /* 0x0000002d0c0b7220 */ /* 0x000fe20000400000 */
[----:B------:R-:W-:Y:S01]  /*a750*/  F2FP.SATFINITE.E4M3.F32.PACK_AB_MERGE_C R8, R33, R32, R8 ;  /* 0x000000202108723e */ /* 0x000fe20004807008 */
[----:B------:R-:W-:Y:S01]  /*a760*/  FMUL R46, R13, R46 ;  /* 0x0000002e0d2e7220 */ /* 0x000fe20000400000 */
[----:B------:R-:W-:Y:S01]  /*a770*/  F2FP.SATFINITE.E4M3.F32.PACK_AB_MERGE_C R9, R38, R37, R9 ;  /* 0x000000252609723e */ /* 0x000fe20004807009 */
        /* <DEDUP_REMOVED lines=15> */
[----:B------:R1:W-:Y:S01]  /*a870*/  STS.128 [R0+UR41+0x4300], R8 ;  /* 0x0043000800007988 */ /* 0x0003e20008000c29 */
[----:B------:R-:W-:Y:S01]  /*a880*/  F2FP.SATFINITE.E4M3.F32.PACK_AB_MERGE_C R51, R52, R51, RZ ;  /* 0x000000333433723e */ /* 0x000fe200048070ff */
[----:B------:R-:W-:Y:S01]  /*a890*/  FMUL R58, R25, R58 ;  /* 0x0000003a193a7220 */ /* 0x000fe20000400000 */
[----:B------:R-:W-:Y:S01]  /*a8a0*/  F2FP.SATFINITE.E4M3.F32.PACK_AB_MERGE_C R55, R56, R55, RZ ;  /* 0x000000373837723e */ /* 0x000fe200048070ff */
[----:B------:R-:W-:Y:S01]  /*a8b0*/  FMUL R7, R28, R61 ;  /* 0x0000003d1c077220 */ /* 0x000fe20000400000 */
[----:B------:R-:W-:Y:S01]  /*a8c0*/  FMUL R62, R29, R62 ;  /* 0x0000003e1d3e7220 */ /* 0x000fe20000400000 */
[----:B------:R-:W-:Y:S01]  /*a8d0*/  F2FP.SATFINITE.E4M3.F32.PACK_AB_MERGE_C R59, R60, R59, RZ ;  /* 0x0000003b3c3b723e */ /* 0x000fe200048070ff */
[----:B------:R-:W-:Y:S01]  /*a8e0*/  BSSY.RECONVERGENT B0, `(.L_x_229) ;  /* 0x000002d000007945 */ /* 0x000fe20003800200 */
[----:B------:R-:W-:Y:S02]  /*a8f0*/  F2FP.SATFINITE.E4M3.F32.PACK_AB_MERGE_C R63, R64, R63, RZ ;  /* 0x0000003f403f723e */ /* 0x000fe400048070ff */
[C---:B------:R-:W-:Y:S02]  /*a900*/  IADD3 R3, PT, PT, R2.reuse, 0x4300, RZ ;  /* 0x0000430002037810 */ /* 0x040fe40007ffe0ff */
[----:B------:R-:W-:Y:S02]  /*a910*/  IADD3 R2, PT, PT, R2, 0x4310, RZ ;  /* 0x0000431002027810 */ /* 0x000fe40007ffe0ff */
[----:B------:R-:W-:Y:S02]  /*a920*/  F2FP.SATFINITE.E4M3.F32.PACK_AB_MERGE_C R4, R50, R4, R51 ;  /* 0x000000043204723e */ /* 0x000fe40004807033 */
[----:B------:R-:W-:Y:S02]  /*a930*/  F2FP.SATFINITE.E4M3.F32.PACK_AB_MERGE_C R5, R54, R5, R55 ;  /* 0x000000053605723e */ /* 0x000fe40004807037 */
[----:B------:R-:W-:Y:S02]  /*a940*/  F2FP.SATFINITE.E4M3.F32.PACK_AB_MERGE_C R6, R58, R6, R59 ;  /* 0x000000063a06723e */ /* 0x000fe4000480703b */
[----:B------:R-:W-:Y:S02]  /*a950*/  F2FP.SATFINITE.E4M3.F32.PACK_AB_MERGE_C R7, R62, R7, R63 ;  /* 0x000000073e07723e */ /* 0x000fe4000480703f */
[----:B------:R-:W-:Y:S02]  /*a960*/  @P0 IADD3 R2, PT, PT, R3, -0x10, RZ ;  /* 0xfffffff003020810 */ /* 0x000fe40007ffe0ff */
[----:B------:R-:W-:Y:S03]  /*a970*/  ISETP.NE.AND P0, PT, R144, RZ, PT ;  /* 0x000000ff9000720c */ /* 0x000fe60003f05270 */
[----:B------:R1:W-:Y:S01]  /*a980*/  STS.128 [R2], R4 ;  /* 0x0000000402007388 */ /* 0x0003e20000000c00 */
[----:B------:R-:W-:Y:S01]  /*a990*/  @!PT LDS RZ, [RZ] ;  /* 0x00000000fffff984 */ /* 0x000fe20000000800 */
[----:B------:R-:W-:Y:S01]  /*a9a0*/  @!PT LDS RZ, [RZ] ;  /* 0x00000000fffff984 */ /* 0x000fe20000000800 */
[----:B------:R-:W-:Y:S01]  /*a9b0*/  @!PT LDS RZ, [RZ] ;  /* 0x00000000fffff984 */ /* 0x000fe20000000800 */
[----:B------:R-:W-:Y:S01]  /*a9c0*/  @!PT LDS RZ, [RZ] ;  /* 0x00000000fffff984 */ /* 0x000fe20000000800 */
[----:B------:R2:W-:Y:S07]  /*a9d0*/  MEMBAR.ALL.CTA ;  /* 0x0000000000007992 */ /* 0x0005ee0000008000 */
[----:B--2---:R-:W2:Y:S02]  /*a9e0*/  FENCE.VIEW.ASYNC.S ;  /* 0x00000000000073c6 */ /* 0x004ea40000000000 */
[----:B--2---:R-:W-:Y:S06]  /*a9f0*/  BAR.SYNC.DEFER_BLOCKING 0x1, 0x80 ;  /* 0x0042000000007b1d */ /* 0x004fec0000010000 */
[----:B------:R-:W-:Y:S05]  /*aa00*/  @P0 BRA `(.L_x_230) ;  /* 0x0000000000680947 */ /* 0x000fea0003800000 */
[----:B------:R-:W-:Y:S01]  /*aa10*/  UIADD3 UR10, UP0, UPT, UR46, 0x680, URZ ;  /* 0x000006802e0a7890 */ /* 0x000fe2000ff1e0ff */
[----:B------:R-:W-:Y:S01]  /*aa20*/  R2UR UR6, R128 ;  /* 0x00000000800672ca */ /* 0x000fe200000e0000 */
[----:B------:R-:W-:Y:S01]  /*aa30*/  UIADD3 UR9, UPT, UPT, UR41, UR8, URZ ;  /* 0x0000000829097290 */ /* 0x000fe2000fffe0ff */
[----:B------:R-:W-:Y:S01]  /*aa40*/  PLOP3.LUT P0, PT, PT, PT, PT, 0x80, 0x8 ;  /* 0x000000000008781c */ /* 0x000fe20003f0f070 */
[----:B------:R-:W-:Y:S01]  /*aa50*/  UIADD3.X UR11, UPT, UPT, URZ, UR47, URZ, UP0, !UPT ;  /* 0x0000002fff0b7290 */ /* 0x000fe200087fe4ff */
[----:B-1----:R-:W-:Y:S01]  /*aa60*/  IMAD.IADD R0, R126, 0x1, R66 ;  /* 0x000000017e007824 */ /* 0x002fe200078e0242 */
[----:B------:R-:W-:Y:S11]  /*aa70*/  UIADD3 UR4, UPT, UPT, UR9, 0x4300, URZ ;  /* 0x0000430009047890 */ /* 0x000ff6000fffe0ff */
[----:B------:R-:W-:Y:S01]  /*aa80*/  @!UPT UIADD3 URZ, UPT, UPT, URZ, URZ, URZ ;  /* 0x000000fffffff290 */ /* 0x000fe2000fffe0ff */
.L_x_231:
[----:B------:R-:W-:Y:S02]  /*aa90*/  PLOP3.LUT P1, PT, P1, P0, PT, 0xf2, 0x2f ;  /* 0x00000000002f781c */ /* 0x000fe40000f21e72 */
[----:B------:R-:W-:Y:S01]  /*aaa0*/  @P0 R2UR P1, UR5, R0 ;  /* 0x00000000000502ca */ /* 0x000fe20000020000 */
[----:B------:R-:W-:Y:S07]  /*aab0*/  UMOV UR7, UR36 ;  /* 0x0000002400077c82 */ /* 0x000fee0008000000 */
[----:B------:R-:W-:Y:S05]  /*aac0*/  @P0 PLOP3.LUT P0, PT, P1, PT, PT, 0x80, 0x8 ;  /* 0x000000000008081c */ /* 0x000fea0000f0f070 */
[----:B------:R1:W-:Y:S08]  /*aad0*/  UTMASTG.3D [UR4], [UR10] ;  /* 0x000000040a0073b5 */ /* 0x0003f00008010000 */
[----:B-1----:R-:W-:Y:S05]  /*aae0*/  @P0 BRA.U.ANY `(.L_x_231) ;  /* 0xfffffffd00e80947 */ /* 0x002fea000393ffff */
[----:B------:R-:W-:Y:S01]  /*aaf0*/  R2UR UR6, R128 ;  /* 0x00000000800672ca */ /* 0x000fe200000e0000 */
[----:B------:R-:W-:Y:S01]  /*ab00*/  UIADD3 UR4, UPT, UPT, UR9, 0x4b00, URZ ;  /* 0x00004b0009047890 */ /* 0x000fe2000fffe0ff */
[----:B------:R-:W-:Y:S01]  /*ab10*/  PLOP3.LUT P0, PT, PT, PT, PT, 0x80, 0x8 ;  /* 0x000000000008781c */ /* 0x000fe20003f0f070 */
[----:B------:R-:W-:Y:S11]  /*ab20*/  VIADD R0, R0, 0x80 ;  /* 0x0000008000007836 */ /* 0x000ff60000000000 */
[----:B------:R-:W-:Y:S01]  /*ab30*/  @!UPT UIADD3 URZ, UPT, UPT, URZ, URZ, URZ ;  /* 0x000000fffffff290 */ /* 0x000fe2000fffe0ff */
.L_x_232:
[----:B------:R-:W-:Y:S02]  /*ab40*/  PLOP3.LUT P1, PT, P1, P0, PT, 0xf2, 0x2f ;  /* 0x00000000002f781c */ /* 0x000fe40000f21e72 */
[----:B------:R-:W-:Y:S01]  /*ab50*/  @P0 R2UR P1, UR5, R0 ;  /* 0x00000000000502ca */ /* 0x000fe20000020000 */
[----:B------:R-:W-:Y:S07]  /*ab60*/  UMOV UR7, UR36 ;  /* 0x0000002400077c82 */ /* 0x000fee0008000000 */
[----:B------:R-:W-:Y:S05]  /*ab70*/  @P0 PLOP3.LUT P0, PT, P1, PT, PT, 0x80, 0x8 ;  /* 0x000000000008081c */ /* 0x000fea0000f0f070 */
[----:B------:R1:W-:Y:S08]  /*ab80*/  UTMASTG.3D [UR4], [UR10] ;  /* 0x000000040a0073b5 */ /* 0x0003f00008010000 */
[----:B-1----:R-:W-:Y:S05]  /*ab90*/  @P0 BRA.U.ANY `(.L_x_232) ;  /* 0xfffffffd00e80947 */ /* 0x002fea000393ffff */
[----:B------:R0:W-:Y:S02]  /*aba0*/  UTMACMDFLUSH ;  /* 0x00000000000079b7 */ /* 0x0001e40000000000 */
.L_x_230:
[----:B------:R-:W-:Y:S05]  /*abb0*/  BSYNC.RECONVERGENT B0 ;  /* 0x0000000000007941 */ /* 0x000fea0003800200 */
.L_x_229:
[----:B------:R-:W-:Y:S01]  /*abc0*/  UIADD3 UR42, UPT, UPT, UR42, 0x1, URZ ;  /* 0x000000012a2a7890 */ /* 0x000fe2000fffe0ff */
[----:B------:R-:W-:Y:S01]  /*abd0*/  ISETP.NE.AND P0, PT, R144, RZ, PT ;  /* 0x000000ff9000720c */ /* 0x000fe20003f05270 */
[----:B------:R-:W-:Y:S02]  /*abe0*/  BSSY.RECONVERGENT B0, `(.L_x_233) ;  /* 0x0000005000007945 */ /* 0x000fe40003800200 */
[----:B------:R-:W-:Y:S04]  /*abf0*/  UISETP.NE.AND UP0, UPT, UR42, 0x2, UPT ;  /* 0x000000022a00788c */ /* 0x000fe8000bf05270 */
[----:B------:R-:W-:Y:S06]  /*ac00*/  USEL UR42, UR42, URZ, UP0 ;  /* 0x000000ff2a2a7287 */ /* 0x000fec0008000000 */
[----:B------:R-:W-:Y:S05]  /*ac10*/  @P0 BRA `(.L_x_234) ;  /* 0x0000000000040947 */ /* 0x000fea0003800000 */
[----:B------:R-:W-:Y:S04]  /*ac20*/  DEPBAR.LE SB0, 0x1 ;  /* 0x000080400000791a */ /* 0x000fe80000000000 */
.L_x_234:
[----:B------:R-:W-:Y:S05]  /*ac30*/  BSYNC.RECONVERGENT B0 ;  /* 0x0000000000007941 */ /* 0x000fea0003800200 */
.L_x_233:
[----:B------:R-:W-:Y:S01]  /*ac40*/  BAR.SYNC.DEFER_BLOCKING 0x1, 0x80 ;  /* 0x0042000000007b1d */ /* 0x000fe20000010000 */
[----:B------:R-:W-:Y:S04]  /*ac50*/  ISETP.NE.AND P3, PT, R148, RZ, PT ;  /* 0x000000ff9400720c */ /* 0x000fe80003f65270 */
[C---:B------:R-:W-:Y:S01]  /*ac60*/  ISETP.EQ.OR P2, PT, R68.reuse, 0x3, P3 ;  /* 0x000000034400780c */ /* 0x040fe20001f42670 */
[----:B------:R-:W-:Y:S01]  /*ac70*/  VIADD R68, R68, 0x1 ;  /* 0x0000000144447836 */ /* 0x000fe20000000000 */
[----:B------:R-:W-:Y:S04]  /*ac80*/  SEL R134, R134, 0x1, P3 ;  /* 0x0000000186867807 */ /* 0x000fe80001800000 */
[----:B------:R-:W-:Y:S07]  /*ac90*/  ISETP.NE.AND P0, PT, R68, 0x4, PT ;  /* 0x000000044400780c */ /* 0x000fee0003f05270 */
[----:B-1----:R-:W-:Y:S02]  /*aca0*/  @!P2 LEA R2, R139, UR41, 0x3 ;  /* 0x000000298b02ac11 */ /* 0x002fe4000f8e18ff */
[----:B------:R-:W-:Y:S04]  /*acb0*/  @!P2 SHF.L.U32 R0, R138, 0x1f, RZ ;  /* 0x0000001f8a00a819 */ /* 0x000fe800000006ff */
[----:B------:R-:W1:Y:S02]  /*acc0*/  @!P2 SYNCS.PHASECHK.TRANS64.TRYWAIT P1, [R2+URZ+0x100], R0 ;  /* 0x000100000200a5a7 */ /* 0x000e6400080211ff */
[----:B-1----:R-:W-:Y:S01]  /*acd0*/  @!P2 SEL R134, RZ, 0x1, !P1 ;  /* 0x00000001ff86a807 */ /* 0x002fe20004800000 */
[----:B------:R-:W-:Y:S06]  /*ace0*/  @P0 BRA `(.L_x_235) ;  /* 0xffffffbc00180947 */ /* 0x000fec000383ffff */
[----:B------:R-:W-:Y:S01]  /*acf0*/  ISETP.NE.AND P3, PT, R147, RZ, PT ;  /* 0x000000ff9300720c */ /* 0x000fe20003f65270 */
[----:B------:R-:W-:Y:S01]  /*ad00*/  IMAD.MOV.U32 R139, RZ, RZ, R132 ;  /* 0x000000ffff8b7224 */ /* 0x000fe200078e0084 */
[----:B------:R-:W-:Y:S01]  /*ad10*/  ISETP.NE.AND P0, PT, R129, 0x2, PT ;  /* 0x000000028100780c */ /* 0x000fe20003f05270 */
[----:B------:R-:W-:Y:S02]  /*ad20*/  IMAD.MOV.U32 R138, RZ, RZ, R133 ;  /* 0x000000ffff8a7224 */ /* 0x000fe400078e0085 */
[----:B------:R-:W-:Y:S01]  /*ad30*/  IMAD.IADD R22, R135, 0x1, R115 ;  /* 0x0000000187167824 */ /* 0x000fe200078e0273 */
[----:B------:R-:W-:Y:S01]  /*ad40*/  SEL R0, RZ, 0x1, P0 ;  /* 0x00000001ff007807 */ /* 0x000fe20000000000 */
[----:B------:R-:W-:Y:S01]  /*ad50*/  IMAD.IADD R23, R136, 0x1, R124 ;  /* 0x0000000188177824 */ /* 0x000fe200078e027c */
[----:B------:R-:W-:Y:S02]  /*ad60*/  SEL R129, R129, RZ, P0 ;  /* 0x000000ff81817207 */ /* 0x000fe40000000000 */
[----:B------:R-:W-:-:S03]  /*ad70*/  LOP3.LUT R140, R140, R0, RZ, 0x3c, !PT ;  /* 0x000000008c8c7212 */ /* 0x000fc600078e3cff */
[----:B------:R-:W-:Y:S01]  /*ad80*/  @P3 R2UR UR36, R137 ;  /* 0x00000000892432ca */ /* 0x000fe200000e0000 */
[----:B------:R-:W-:-:S14]  /*ad90*/  @P3 BRA `(.L_x_236) ;  /* 0xffffffac00b43947 */ /* 0x000fdc000383ffff */
[----:B------:R-:W-:Y:S05]  /*ada0*/  EXIT ;  /* 0x000000000000794d */ /* 0x000fea0003800000 */
.L_x_25:
[----:B--2---:R2:W4:Y:S02]  /*adb0*/  SYNCS.PHASECHK.TRANS64.TRYWAIT P0, [R2+URZ+0x1c0], R3 ;  /* 0x0001c003020075a7 */ /* 0x00452400080011ff */
[----:B----4-:R-:W-:Y:S05]  /*adc0*/  @!P0 NANOSLEEP.SYNCS 0x989680 ;  /* 0x009896800000895d */ /* 0x010fea0003900000 */
[----:B------:R-:W4:Y:S02]  /*add0*/  @!P0 SYNCS.PHASECHK.TRANS64 P0, [R2+URZ+0x1c0], R3 ;  /* 0x0001c003020085a7 */ /* 0x000f2400080010ff */
[----:B----4-:R-:W-:Y:S05]  /*ade0*/  @!P0 BRA `(.L_x_25) ;  /* 0xfffffffc00f08947 */ /* 0x010fea000383ffff */
[----:B------:R-:W-:Y:S05]  /*adf0*/  BRA `(.L_x_237) ;  /* 0xffffff6800dc7947 */ /* 0x000fea000383ffff */
.L_x_28:
[----:B------:R-:W-:-:S07]  /*ae00*/  MOV R2, UR33 ;  /* 0x0000002100027c02 */ /* 0x000fce0008000f00 */
.L_x_238:
[----:B-1----:R1:W2:Y:S02]  /*ae10*/  SYNCS.PHASECHK.TRANS64.TRYWAIT P0, [R2+URZ+0x80], R4 ;  /* 0x00008004020075a7 */ /* 0x0022a400080011ff */
[----:B--2---:R-:W-:Y:S05]  /*ae20*/  @!P0 NANOSLEEP.SYNCS 0x989680 ;  /* 0x009896800000895d */ /* 0x004fea0003900000 */
[----:B------:R-:W2:Y:S02]  /*ae30*/  @!P0 SYNCS.PHASECHK.TRANS64 P0, [R2+URZ+0x80], R4 ;  /* 0x00008004020085a7 */ /* 0x000ea400080010ff */
[----:B--2---:R-:W-:Y:S05]  /*ae40*/  @!P0 BRA `(.L_x_238) ;  /* 0xfffffffc00f08947 */ /* 0x004fea000383ffff */
[----:B------:R-:W-:Y:S05]  /*ae50*/  BRA `(.L_x_27) ;  /* 0xffffff6c00447947 */ /* 0x000fea000383ffff */
.L_x_35:
[----:B-1----:R-:W-:-:S07]  /*ae60*/  MOV R2, UR17 ;  /* 0x0000001100027c02 */ /* 0x002fce0008000f00 */
.L_x_239:
[----:B-1----:R1:W2:Y:S02]  /*ae70*/  SYNCS.PHASECHK.TRANS64.TRYWAIT P0, [R2+URZ+0x80], R4 ;  /* 0x00008004020075a7 */ /* 0x0022a400080011ff */
[----:B--2---:R-:W-:Y:S05]  /*ae80*/  @!P0 NANOSLEEP.SYNCS 0x989680 ;  /* 0x009896800000895d */ /* 0x004fea0003900000 */
[----:B------:R-:W2:Y:S02]  /*ae90*/  @!P0 SYNCS.PHASECHK.TRANS64 P0, [R2+URZ+0x80], R4 ;  /* 0x00008004020085a7 */ /* 0x000ea400080010ff */
[----:B--2---:R-:W-:Y:S05]  /*aea0*/  @!P0 BRA `(.L_x_239) ;  /* 0xfffffffc00f08947 */ /* 0x004fea000383ffff */
[----:B------:R-:W-:Y:S05]  /*aeb0*/  BRA `(.L_x_34) ;  /* 0xffffff7000047947 */ /* 0x000fea000383ffff */
.L_x_40:
[----:B-1----:R1:W2:Y:S02]  /*aec0*/  SYNCS.PHASECHK.TRANS64.TRYWAIT P0, [R2+URZ+0x150], R3 ;  /* 0x00015003020075a7 */ /* 0x0022a400080011ff */
[----:B--2---:R-:W-:Y:S05]  /*aed0*/  @!P0 NANOSLEEP.SYNCS 0x989680 ;  /* 0x009896800000895d */ /* 0x004fea0003900000 */
[----:B------:R-:W2:Y:S02]  /*aee0*/  @!P0 SYNCS.PHASECHK.TRANS64 P0, [R2+URZ+0x150], R3 ;  /* 0x00015003020085a7 */ /* 0x000ea400080010ff */
[----:B--2---:R-:W-:Y:S05]  /*aef0*/  @!P0 BRA `(.L_x_40) ;  /* 0xfffffffc00f08947 */ /* 0x004fea000383ffff */
[----:B------:R-:W-:Y:S05]  /*af00*/  BRA `(.L_x_240) ;  /* 0xffffff7000a87947 */ /* 0x000fea000383ffff */
.L_x_44:
[----:B---3--:R-:W-:-:S07]  /*af10*/  MOV R0, UR4 ;  /* 0x0000000400007c02 */ /* 0x008fce0008000f00 */
.L_x_241:
[----:B-1----:R1:W2:Y:S02]  /*af20*/  SYNCS.PHASECHK.TRANS64.TRYWAIT P0, [R0+URZ], R2 ;  /* 0x00000002000075a7 */ /* 0x0022a400080011ff */
[----:B--2---:R-:W-:Y:S05]  /*af30*/  @!P0 NANOSLEEP.SYNCS 0x989680 ;  /* 0x009896800000895d */ /* 0x004fea0003900000 */
[----:B------:R-:W2:Y:S02]  /*af40*/  @!P0 SYNCS.PHASECHK.TRANS64 P0, [R0+URZ], R2 ;  /* 0x00000002000085a7 */ /* 0x000ea400080010ff */
[----:B--2---:R-:W-:Y:S05]  /*af50*/  @!P0 BRA `(.L_x_241) ;  /* 0xfffffffc00f08947 */ /* 0x004fea000383ffff */
[----:B------:R-:W-:Y:S05]  /*af60*/  BRA `(.L_x_242) ;  /* 0xffffff7800187947 */ /* 0x000fea000383ffff */
.L_x_45:
[----:B---3--:R-:W-:-:S07]  /*af70*/  MOV R0, UR4 ;  /* 0x0000000400007c02 */ /* 0x008fce0008000f00 */
.L_x_243:
[----:B-1----:R1:W2:Y:S02]  /*af80*/  SYNCS.PHASECHK.TRANS64.TRYWAIT P0, [R0+URZ], R3 ;  /* 0x00000003000075a7 */ /* 0x0022a400080011ff */
[----:B--2---:R-:W-:Y:S05]  /*af90*/  @!P0 NANOSLEEP.SYNCS 0x989680 ;  /* 0x009896800000895d */ /* 0x004fea0003900000 */
[----:B------:R-:W2:Y:S02]  /*afa0*/  @!P0 SYNCS.PHASECHK.TRANS64 P0, [R0+URZ], R3 ;  /* 0x00000003000085a7 */ /* 0x000ea400080010ff */
[----:B--2---:R-:W-:Y:S05]  /*afb0*/  @!P0 BRA `(.L_x_243) ;  /* 0xfffffffc00f08947 */ /* 0x004fea000383ffff */
[----:B------:R-:W-:Y:S05]  /*afc0*/  BRA `(.L_x_244) ;  /* 0xffffff7800247947 */ /* 0x000fea000383ffff */
.L_x_46:
[----:B---3--:R-:W-:-:S07]  /*afd0*/  MOV R0, UR4 ;  /* 0x0000000400007c02 */ /* 0x008fce0008000f00 */
.L_x_245:
[----:B-1----:R1:W2:Y:S02]  /*afe0*/  SYNCS.PHASECHK.TRANS64.TRYWAIT P0, [R0+URZ], R3 ;  /* 0x00000003000075a7 */ /* 0x0022a400080011ff */
[----:B--2---:R-:W-:Y:S05]  /*aff0*/  @!P0 NANOSLEEP.SYNCS 0x989680 ;  /* 0x009896800000895d */ /* 0x004fea0003900000 */
[----:B------:R-:W2:Y:S02]  /*b000*/  @!P0 SYNCS.PHASECHK.TRANS64 P0, [R0+URZ], R3 ;  /* 0x00000003000085a7 */ /* 0x000ea400080010ff */
[----:B--2---:R-:W-:Y:S05]  /*b010*/  @!P0 BRA `(.L_x_245) ;  /* 0xfffffffc00f08947 */ /* 0x004fea000383ffff */
[----:B------:R-:W-:Y:S05]  /*b020*/  BRA `(.L_x_246) ;  /* 0xffffff7800307947 */ /* 0x000fea000383ffff */
.L_x_47:
[----:B---3--:R-:W-:-:S07]  /*b030*/  MOV R0, UR4 ;  /* 0x0000000400007c02 */ /* 0x008fce0008000f00 */
.L_x_247:
[----:B-1----:R1:W2:Y:S02]  /*b040*/  SYNCS.PHASECHK.TRANS64.TRYWAIT P0, [R0+URZ], R3 ;  /* 0x00000003000075a7 */ /* 0x0022a400080011ff */
[----:B--2---:R-:W-:Y:S05]  /*b050*/  @!P0 NANOSLEEP.SYNCS 0x989680 ;  /* 0x009896800000895d */ /* 0x004fea0003900000 */
[----:B------:R-:W2:Y:S02]  /*b060*/  @!P0 SYNCS.PHASECHK.TRANS64 P0, [R0+URZ], R3 ;  /* 0x00000003000085a7 */ /* 0x000ea400080010ff */
[----:B--2---:R-:W-:Y:S05]  /*b070*/  @!P0 BRA `(.L_x_247) ;  /* 0xfffffffc00f08947 */ /* 0x004fea000383ffff */
[----:B------:R-:W-:Y:S05]  /*b080*/  BRA `(.L_x_248) ;  /* 0xffffff78003c7947 */ /* 0x000fea000383ffff */
.L_x_48:
[----:B---3--:R-:W-:-:S07]  /*b090*/  MOV R0, UR4 ;  /* 0x0000000400007c02 */ /* 0x008fce0008000f00 */
.L_x_249:
[----:B-1----:R1:W2:Y:S02]  /*b0a0*/  SYNCS.PHASECHK.TRANS64.TRYWAIT P0, [R0+URZ], R3 ;  /* 0x00000003000075a7 */ /* 0x0022a400080011ff */
[----:B--2---:R-:W-:Y:S05]  /*b0b0*/  @!P0 NANOSLEEP.SYNCS 0x989680 ;  /* 0x009896800000895d */ /* 0x004fea0003900000 */
[----:B------:R-:W2:Y:S02]  /*b0c0*/  @!P0 SYNCS.PHASECHK.TRANS64 P0, [R0+URZ], R3 ;  /* 0x00000003000085a7 */ /* 0x000ea400080010ff */
[----:B--2---:R-:W-:Y:S05]  /*b0d0*/  @!P0 BRA `(.L_x_249) ;  /* 0xfffffffc00f08947 */ /* 0x004fea000383ffff */
[----:B------:R-:W-:Y:S05]  /*b0e0*/  BRA `(.L_x_250) ;  /* 0xffffff7800487947 */ /* 0x000fea000383ffff */
.L_x_49:
[----:B---3--:R-:W-:-:S07]  /*b0f0*/  MOV R0, UR4 ;  /* 0x0000000400007c02 */ /* 0x008fce0008000f00 */
.L_x_251:
[----:B-1----:R1:W2:Y:S02]  /*b100*/  SYNCS.PHASECHK.TRANS64.TRYWAIT P0, [R0+URZ], R3 ;  /* 0x00000003000075a7 */ /* 0x0022a400080011ff */
[----:B--2---:R-:W-:Y:S05]  /*b110*/  @!P0 NANOSLEEP.SYNCS 0x989680 ;  /* 0x009896800000895d */ /* 0x004fea0003900000 */
[----:B------:R-:W2:Y:S02]  /*b120*/  @!P0 SYNCS.PHASECHK.TRANS64 P0, [R0+URZ], R3 ;  /* 0x00000003000085a7 */ /* 0x000ea400080010ff */
[----:B--2---:R-:W-:Y:S05]  /*b130*/  @!P0 BRA `(.L_x_251) ;  /* 0xfffffffc00f08947 */ /* 0x004fea000383ffff */
[----:B------:R-:W-:Y:S05]  /*b140*/  BRA `(.L_x_252) ;  /* 0xffffff7800547947 */ /* 0x000fea000383ffff */
.L_x_50:
[----:B---3--:R-:W-:-:S07]  /*b150*/  MOV R0, UR4 ;  /* 0x0000000400007c02 */ /* 0x008fce0008000f00 */
.L_x_253:
[----:B-1----:R1:W2:Y:S02]  /*b160*/  SYNCS.PHASECHK.TRANS64.TRYWAIT P0, [R0+URZ], R3 ;  /* 0x00000003000075a7 */ /* 0x0022a400080011ff */
[----:B--2---:R-:W-:Y:S05]  /*b170*/  @!P0 NANOSLEEP.SYNCS 0x989680 ;  /* 0x009896800000895d */ /* 0x004fea0003900000 */
[----:B------:R-:W2:Y:S02]  /*b180*/  @!P0 SYNCS.PHASECHK.TRANS64 P0, [R0+URZ], R3 ;  /* 0x00000003000085a7 */ /* 0x000ea400080010ff */
[----:B--2---:R-:W-:Y:S05]  /*b190*/  @!P0 BRA `(.L_x_253) ;  /* 0xfffffffc00f08947 */ /* 0x004fea000383ffff */
[----:B------:R-:W-:Y:S05]  /*b1a0*/  BRA `(.L_x_254) ;  /* 0xffffff7800607947 */ /* 0x000fea000383ffff */
.L_x_51:
[----:B---3--:R-:W-:-:S07]  /*b1b0*/  MOV R0, UR4 ;  /* 0x0000000400007c02 */ /* 0x008fce0008000f00 */
.L_x_255:
[----:B-1----:R1:W2:Y:S02]  /*b1c0*/  SYNCS.PHASECHK.TRANS64.TRYWAIT P0, [R0+URZ], R3 ;  /* 0x00000003000075a7 */ /* 0x0022a400080011ff */
[----:B--2---:R-:W-:Y:S05]  /*b1d0*/  @!P0 NANOSLEEP.SYNCS 0x989680 ;  /* 0x009896800000895d */ /* 0x004fea0003900000 */
[----:B------:R-:W2:Y:S02]  /*b1e0*/  @!P0 SYNCS.PHASECHK.TRANS64 P0, [R0+URZ], R3 ;  /* 0x00000003000085a7 */ /* 0x000ea400080010ff */
[----:B--2---:R-:W-:Y:S05]  /*b1f0*/  @!P0 BRA `(.L_x_255) ;  /* 0xfffffffc00f08947 */ /* 0x004fea000383ffff */
[----:B------:R-:W-:Y:S05]  /*b200*/  BRA `(.L_x_256) ;  /* 0xffffff78006c7947 */ /* 0x000fea000383ffff */
.L_x_52:
[----:B---3--:R-:W-:-:S07]  /*b210*/  MOV R0, UR4 ;  /* 0x0000000400007c02 */ /* 0x008fce0008000f00 */
.L_x_257:
[----:B-1----:R1:W2:Y:S02]  /*b220*/  SYNCS.PHASECHK.TRANS64.TRYWAIT P0, [R0+URZ], R3 ;  /* 0x00000003000075a7 */ /* 0x0022a400080011ff */
[----:B--2---:R-:W-:Y:S05]  /*b230*/  @!P0 NANOSLEEP.SYNCS 0x989680 ;  /* 0x009896800000895d */ /* 0x004fea0003900000 */
[----:B------:R-:W2:Y:S02]  /*b240*/  @!P0 SYNCS.PHASECHK.TRANS64 P0, [R0+URZ], R3 ;  /* 0x00000003000085a7 */ /* 0x000ea400080010ff */
[----:B--2---:R-:W-:Y:S05]  /*b250*/  @!P0 BRA `(.L_x_257) ;  /* 0xfffffffc00f08947 */ /* 0x004fea000383ffff */
[----:B------:R-:W-:Y:S05]  /*b260*/  BRA `(.L_x_258) ;  /* 0xffffff7800787947 */ /* 0x000fea000383ffff */
.L_x_53:
[----:B---3--:R-:W-:-:S07]  /*b270*/  MOV R0, UR4 ;  /* 0x0000000400007c02 */ /* 0x008fce0008000f00 */
.L_x_259:
[----:B-1----:R1:W2:Y:S02]  /*b280*/  SYNCS.PHASECHK.TRANS64.TRYWAIT P0, [R0+URZ], R3 ;  /* 0x00000003000075a7 */ /* 0x0022a400080011ff */
[----:B--2---:R-:W-:Y:S05]  /*b290*/  @!P0 NANOSLEEP.SYNCS 0x989680 ;  /* 0x009896800000895d */ /* 0x004fea0003900000 */
[----:B------:R-:W2:Y:S02]  /*b2a0*/  @!P0 SYNCS.PHASECHK.TRANS64 P0, [R0+URZ], R3 ;  /* 0x00000003000085a7 */ /* 0x000ea400080010ff */
[----:B--2---:R-:W-:Y:S05]  /*b2b0*/  @!P0 BRA `(.L_x_259) ;  /* 0xfffffffc00f08947 */ /* 0x004fea000383ffff */
[----:B------:R-:W-:Y:S05]  /*b2c0*/  BRA `(.L_x_260) ;  /* 0xffffff7800847947 */ /* 0x000fea000383ffff */
.L_x_54:
[----:B---3--:R-:W-:-:S07]  /*b2d0*/  MOV R0, UR4 ;  /* 0x0000000400007c02 */ /* 0x008fce0008000f00 */
.L_x_261:
[----:B-1----:R1:W2:Y:S02]  /*b2e0*/  SYNCS.PHASECHK.TRANS64.TRYWAIT P0, [R0+URZ], R3 ;  /* 0x00000003000075a7 */ /* 0x0022a400080011ff */
[----:B--2---:R-:W-:Y:S05]  /*b2f0*/  @!P0 NANOSLEEP.SYNCS 0x989680 ;  /* 0x009896800000895d */ /* 0x004fea0003900000 */
[----:B------:R-:W2:Y:S02]  /*b300*/  @!P0 SYNCS.PHASECHK.TRANS64 P0, [R0+URZ], R3 ;  /* 0x00000003000085a7 */ /* 0x000ea400080010ff */
[----:B--2---:R-:W-:Y:S05]  /*b310*/  @!P0 BRA `(.L_x_261) ;  /* 0xfffffffc00f08947 */ /* 0x004fea000383ffff */
[----:B------:R-:W-:Y:S05]  /*b320*/  BRA `(.L_x_262) ;  /* 0xffffff7800907947 */ /* 0x000fea000383ffff */
.L_x_55:
[----:B---3--:R-:W-:-:S07]  /*b330*/  MOV R0, UR4 ;  /* 0x0000000400007c02 */ /* 0x008fce0008000f00 */
.L_x_263:
[----:B-1----:R1:W2:Y:S02]  /*b340*/  SYNCS.PHASECHK.TRANS64.TRYWAIT P0, [R0+URZ], R3 ;  /* 0x00000003000075a7 */ /* 0x0022a400080011ff */
[----:B--2---:R-:W-:Y:S05]  /*b350*/  @!P0 NANOSLEEP.SYNCS 0x989680 ;  /* 0x009896800000895d */ /* 0x004fea0003900000 */
[----:B------:R-:W2:Y:S02]  /*b360*/  @!P0 SYNCS.PHASECHK.TRANS64 P0, [R0+URZ], R3 ;  /* 0x00000003000085a7 */ /* 0x000ea400080010ff */
[----:B--2---:R-:W-:Y:S05]  /*b370*/  @!P0 BRA `(.L_x_263) ;  /* 0xfffffffc00f08947 */ /* 0x004fea000383ffff */
[----:B------:R-:W-:Y:S05]  /*b380*/  BRA `(.L_x_264) ;  /* 0xffffff78009c7947 */ /* 0x000fea000383ffff */
.L_x_56:
[----:B---3--:R-:W-:-:S07]  /*b390*/  MOV R0, UR4 ;  /* 0x0000000400007c02 */ /* 0x008fce0008000f00 */
.L_x_265:
[----:B-1----:R1:W2:Y:S02]  /*b3a0*/  SYNCS.PHASECHK.TRANS64.TRYWAIT P0, [R0+URZ], R3 ;  /* 0x00000003000075a7 */ /* 0x0022a400080011ff */
[----:B--2---:R-:W-:Y:S05]  /*b3b0*/  @!P0 NANOSLEEP.SYNCS 0x989680 ;  /* 0x009896800000895d */ /* 0x004fea0003900000 */
[----:B------:R-:W2:Y:S02]  /*b3c0*/  @!P0 SYNCS.PHASECHK.TRANS64 P0, [R0+URZ], R3 ;  /* 0x00000003000085a7 */ /* 0x000ea400080010ff */
[----:B--2---:R-:W-:Y:S05]  /*b3d0*/  @!P0 BRA `(.L_x_265) ;  /* 0xfffffffc00f08947 */ /* 0x004fea000383ffff */
[----:B------:R-:W-:Y:S05]  /*b3e0*/  BRA `(.L_x_266) ;  /* 0xffffff7800a87947 */ /* 0x000fea000383ffff */
.L_x_57:
[----:B---3--:R-:W-:-:S07]  /*b3f0*/  MOV R0, UR4 ;  /* 0x0000000400007c02 */ /* 0x008fce0008000f00 */
.L_x_267:
[----:B-1----:R1:W2:Y:S02]  /*b400*/  SYNCS.PHASECHK.TRANS64.TRYWAIT P0, [R0+URZ], R3 ;  /* 0x00000003000075a7 */ /* 0x0022a400080011ff */
[----:B--2---:R-:W-:Y:S05]  /*b410*/  @!P0 NANOSLEEP.SYNCS 0x989680 ;  /* 0x009896800000895d */ /* 0x004fea0003900000 */
[----:B------:R-:W2:Y:S02]  /*b420*/  @!P0 SYNCS.PHASECHK.TRANS64 P0, [R0+URZ], R3 ;  /* 0x00000003000085a7 */ /* 0x000ea400080010ff */
[----:B--2---:R-:W-:Y:S05]  /*b430*/  @!P0 BRA `(.L_x_267) ;  /* 0xfffffffc00f08947 */ /* 0x004fea000383ffff */
[----:B------:R-:W-:Y:S05]  /*b440*/  BRA `(.L_x_268) ;  /* 0xffffff7800b47947 */ /* 0x000fea000383ffff */
.L_x_58:
[----:B---3--:R-:W-:-:S07]  /*b450*/  MOV R0, UR4 ;  /* 0x0000000400007c02 */ /* 0x008fce0008000f00 */
.L_x_269:
[----:B-1----:R1:W2:Y:S02]  /*b460*/  SYNCS.PHASECHK.TRANS64.TRYWAIT P0, [R0+URZ], R3 ;  /* 0x00000003000075a7 */ /* 0x0022a400080011ff */
[----:B--2---:R-:W-:Y:S05]  /*b470*/  @!P0 NANOSLEEP.SYNCS 0x989680 ;  /* 0x009896800000895d */ /* 0x004fea0003900000 */
[----:B------:R-:W2:Y:S02]  /*b480*/  @!P0 SYNCS.PHASECHK.TRANS64 P0, [R0+URZ], R3 ;  /* 0x00000003000085a7 */ /* 0x000ea400080010ff */
[----:B--2---:R-:W-:Y:S05]  /*b490*/  @!P0 BRA `(.L_x_269) ;  /* 0xfffffffc00f08947 */ /* 0x004fea000383ffff */
[----:B------:R-:W-:Y:S05]  /*b4a0*/  BRA `(.L_x_270) ;  /* 0xffffff7800c07947 */ /* 0x000fea000383ffff */
.L_x_61:
[----:B-1----:R1:W2:Y:S02]  /*b4b0*/  SYNCS.PHASECHK.TRANS64.TRYWAIT P0, [R0+URZ+0x1b0], R4 ;  /* 0x0001b004000075a7 */ /* 0x0022a400080011ff */
[----:B--2---:R-:W-:Y:S05]  /*b4c0*/  @!P0 NANOSLEEP.SYNCS 0x989680 ;  /* 0x009896800000895d */ /* 0x004fea0003900000 */
[----:B------:R-:W2:Y:S02]  /*b4d0*/  @!P0 SYNCS.PHASECHK.TRANS64 P0, [R0+URZ+0x1b0], R4 ;  /* 0x0001b004000085a7 */ /* 0x000ea400080010ff */
[----:B--2---:R-:W-:Y:S05]  /*b4e0*/  @!P0 BRA `(.L_x_61) ;  /* 0xfffffffc00f08947 */ /* 0x004fea000383ffff */
[----:B------:R-:W-:Y:S05]  /*b4f0*/  BRA `(.L_x_271) ;  /* 0xffffff7c00207947 */ /* 0x000fea000383ffff */
.L_x_62:
[----:B------:R-:W-:-:S07]  /*b500*/  MOV R0, UR5 ;  /* 0x0000000500007c02 */ /* 0x000fce0008000f00 */
.L_x_272:
[----:B-1----:R1:W2:Y:S02]  /*b510*/  SYNCS.PHASECHK.TRANS64.TRYWAIT P0, [R0+URZ+0x160], R5 ;  /* 0x00016005000075a7 */ /* 0x0022a400080011ff */
[----:B--2---:R-:W-:Y:S05]  /*b520*/  @!P0 NANOSLEEP.SYNCS 0x989680 ;  /* 0x009896800000895d */ /* 0x004fea0003900000 */
[----:B------:R-:W2:Y:S02]  /*b530*/  @!P0 SYNCS.PHASECHK.TRANS64 P0, [R0+URZ+0x160], R5 ;  /* 0x00016005000085a7 */ /* 0x000ea400080010ff */
[----:B--2---:R-:W-:Y:S05]  /*b540*/  @!P0 BRA `(.L_x_272) ;  /* 0xfffffffc00f08947 */ /* 0x004fea000383ffff */
[----:B------:R-:W-:Y:S05]  /*b550*/  BRA `(.L_x_273) ;  /* 0xffffff7c00307947 */ /* 0x000fea000383ffff */
.L_x_63:
[----:B-1----:R1:W2:Y:S02]  /*b560*/  SYNCS.PHASECHK.TRANS64.TRYWAIT P1, [R0+URZ+0x150], R4 ;  /* 0x00015004000075a7 */ /* 0x0022a400080211ff */
[----:B--2---:R-:W-:Y:S05]  /*b570*/  @!P1 NANOSLEEP.SYNCS 0x989680 ;  /* 0x009896800000995d */ /* 0x004fea0003900000 */
[----:B------:R-:W2:Y:S02]  /*b580*/  @!P1 SYNCS.PHASECHK.TRANS64 P1, [R0+URZ+0x150], R4 ;  /* 0x00015004000095a7 */ /* 0x000ea400080210ff */
[----:B--2---:R-:W-:Y:S05]  /*b590*/  @!P1 BRA `(.L_x_63) ;  /* 0xfffffffc00f09947 */ /* 0x004fea000383ffff */
[----:B------:R-:W-:Y:S05]  /*b5a0*/  BRA `(.L_x_274) ;  /* 0xffffff7c00607947 */ /* 0x000fea000383ffff */
.L_x_66:
[----:B------:R-:W-:-:S07]  /*b5b0*/  MOV R0, UR5 ;  /* 0x0000000500007c02 */ /* 0x000fce0008000f00 */
.L_x_275:
[----:B-1----:R1:W2:Y:S02]  /*b5c0*/  SYNCS.PHASECHK.TRANS64.TRYWAIT P0, [R0+URZ+0x160], R2 ;  /* 0x00016002000075a7 */ /* 0x0022a400080011ff */
[----:B--2---:R-:W-:Y:S05]  /*b5d0*/  @!P0 NANOSLEEP.SYNCS 0x989680 ;  /* 0x009896800000895d */ /* 0x004fea0003900000 */
[----:B------:R-:W2:Y:S02]  /*b5e0*/  @!P0 SYNCS.PHASECHK.TRANS64 P0, [R0+URZ+0x160], R2 ;  /* 0x00016002000085a7 */ /* 0x000ea400080010ff */
[----:B--2---:R-:W-:Y:S05]  /*b5f0*/  @!P0 BRA `(.L_x_275) ;  /* 0xfffffffc00f08947 */ /* 0x004fea000383ffff */
[----:B------:R-:W-:Y:S05]  /*b600*/  BRA `(.L_x_65) ;  /* 0xffffff7c00b47947 */ /* 0x000fea000383ffff */
.L_x_75:
[----:B-1----:R-:W-:-:S04]  /*b610*/  MOV R4, UR6 ;  /* 0x0000000600047c02 */ /* 0x002fc80008000f00 */
[----:B------:R1:W2:Y:S03]  /*b620*/  SYNCS.PHASECHK.TRANS64.TRYWAIT P0, [R4+URZ+0x8], R5 ;  /* 0x00000805040075a7 */ /* 0x0002a600080011ff */
[----:B--2---:R-:W-:Y:S05]  /*b630*/  @!P0 NANOSLEEP.SYNCS 0x989680 ;  /* 0x009896800000895d */ /* 0x004fea0003900000 */
[----:B------:R-:W2:Y:S02]  /*b640*/  @!P0 SYNCS.PHASECHK.TRANS64 P0, [R4+URZ+0x8], R5 ;  /* 0x00000805040085a7 */ /* 0x000ea400080010ff */
[----:B--2---:R-:W-:Y:S05]  /*b650*/  @!P0 BRA `(.L_x_75) ;  /* 0xfffffffc00ec8947 */ /* 0x004fea000383ffff */
[----:B------:R-:W-:Y:S05]  /*b660*/  BRA `(.L_x_74) ;  /* 0xffffff8000687947 */ /* 0x000fea000383ffff */
.L_x_77:
[----:B------:R-:W-:Y:S01]  /*b670*/  BSSY B0, `(.L_x_276) ;  /* 0x0000006000007945 */ /* 0x000fe20003800000 */
[----:B------:R-:W-:-:S07]  /*b680*/  MOV R15, 0xffffffff ;  /* 0xffffffff000f7802 */ /* 0x000fce0000000f00 */
[----:B-1---5:R-:W-:Y:S05]  /*b690*/  WARPSYNC.COLLECTIVE R15, `(.L_x_277) ;  /* 0x000000000f0c7348 */ /* 0x022fea0003c00000 */
[----:B------:R-:W-:Y:S02]  /*b6a0*/  ELECT P6, UR79, PT ;  /* 0x00000000004f782f */ /* 0x000fe400038c0000 */
[----:B------:R-:W-:Y:S01]  /*b6b0*/  MOV R14, UR79 ;  /* 0x0000004f000e7c02 */ /* 0x000fe20008000f00 */
[----:B-1---5:R-:W-:Y:S10]  /*b6c0*/  ENDCOLLECTIVE ;  /* 0x000000000000791b */ /* 0x022ff40003800000 */
.L_x_277:
[----:B------:R-:W-:Y:S05]  /*b6d0*/  BSYNC B0 ;  /* 0x0000000000007941 */ /* 0x000fea0003800000 */
.L_x_276:
[----:B------:R-:W-:Y:S05]  /*b6e0*/  BRA `(.L_x_278) ;  /* 0xffffff8000987947 */ /* 0x000fea000383ffff */
.L_x_79:
[----:B-1----:R-:W-:-:S04]  /*b6f0*/  MOV R2, UR6 ;  /* 0x0000000600027c02 */ /* 0x002fc80008000f00 */
[----:B------:R1:W2:Y:S03]  /*b700*/  SYNCS.PHASECHK.TRANS64.TRYWAIT P0, [R2+URZ+0x8], R3 ;  /* 0x00000803020075a7 */ /* 0x0002a600080011ff */
[----:B--2---:R-:W-:Y:S05]  /*b710*/  @!P0 NANOSLEEP.SYNCS 0x989680 ;  /* 0x009896800000895d */ /* 0x004fea0003900000 */
[----:B------:R-:W2:Y:S02]  /*b720*/  @!P0 SYNCS.PHASECHK.TRANS64 P0, [R2+URZ+0x8], R3 ;  /* 0x00000803020085a7 */ /* 0x000ea400080010ff */
[----:B--2---:R-:W-:Y:S05]  /*b730*/  @!P0 BRA `(.L_x_79) ;  /* 0xfffffffc00ec8947 */ /* 0x004fea000383ffff */
[----:B------:R-:W-:Y:S05]  /*b740*/  BRA `(.L_x_78) ;  /* 0xffffff80009c7947 */ /* 0x000fea000383ffff */
.L_x_80:
[----:B-1----:R1:W2:Y:S02]  /*b750*/  SYNCS.PHASECHK.TRANS64.TRYWAIT P0, [R0+URZ+0x150], R4 ;  /* 0x00015004000075a7 */ /* 0x0022a400080011ff */
[----:B--2---:R-:W-:Y:S05]  /*b760*/  @!P0 NANOSLEEP.SYNCS 0x989680 ;  /* 0x009896800000895d */ /* 0x004fea0003900000 */
[----:B------:R-:W2:Y:S02]  /*b770*/  @!P0 SYNCS.PHASECHK.TRANS64 P0, [R0+URZ+0x150], R4 ;  /* 0x00015004000085a7 */ /* 0x000ea400080010ff */
[----:B--2---:R-:W-:Y:S05]  /*b780*/  @!P0 BRA `(.L_x_80) ;  /* 0xfffffffc00f08947 */ /* 0x004fea000383ffff */
[----:B------:R-:W-:Y:S05]  /*b790*/  BRA `(.L_x_279) ;  /* 0xffffff8400787947 */ /* 0x000fea000383ffff */
.L_x_82:
[----:B------:R-:W-:-:S07]  /*b7a0*/  MOV R0, UR10 ;  /* 0x0000000a00007c02 */ /* 0x000fce0008000f00 */
.L_x_280:
[----:B-1----:R1:W2:Y:S02]  /*b7b0*/  SYNCS.PHASECHK.TRANS64.TRYWAIT P0, [R0+URZ+0x190], R4 ;  /* 0x00019004000075a7 */ /* 0x0022a400080011ff */
[----:B--2---:R-:W-:Y:S05]  /*b7c0*/  @!P0 NANOSLEEP.SYNCS 0x989680 ;  /* 0x009896800000895d */ /* 0x004fea0003900000 */
[----:B------:R-:W2:Y:S02]  /*b7d0*/  @!P0 SYNCS.PHASECHK.TRANS64 P0, [R0+URZ+0x190], R4 ;  /* 0x00019004000085a7 */ /* 0x000ea400080010ff */
[----:B--2---:R-:W-:Y:S05]  /*b7e0*/  @!P0 BRA `(.L_x_280) ;  /* 0xfffffffc00f08947 */ /* 0x004fea000383ffff */
[----:B------:R-:W-:Y:S05]  /*b7f0*/  BRA `(.L_x_281) ;  /* 0xffffff8400c47947 */ /* 0x000fea000383ffff */
.L_x_85:
[----:B------:R-:W-:Y:S07]  /*b800*/  MOV R0, UR9 ;  /* 0x0000000900007c02 */ /* 0x000fee0008000f00 */
.L_x_282:
[----:B-1----:R1:W2:Y:S02]  /*b810*/  SYNCS.PHASECHK.TRANS64.TRYWAIT P0, [R0+URZ], R4 ;  /* 0x00000004000075a7 */ /* 0x0022a400080011ff */
[----:B--2---:R-:W-:Y:S05]  /*b820*/  @!P0 NANOSLEEP.SYNCS 0x989680 ;  /* 0x009896800000895d */ /* 0x004fea0003900000 */
[----:B------:R-:W2:Y:S02]  /*b830*/  @!P0 SYNCS.PHASECHK.TRANS64 P0, [R0+URZ], R4 ;  /* 0x00000004000085a7 */ /* 0x000ea400080010ff */
[----:B--2---:R-:W-:Y:S05]  /*b840*/  @!P0 BRA `(.L_x_282) ;  /* 0xfffffffc00f08947 */ /* 0x004fea000383ffff */
[----:B------:R-:W-:Y:S05]  /*b850*/  BRA `(.L_x_84) ;  /* 0xffffff8400d87947 */ /* 0x000fea000383ffff */
.L_x_89:
[----:B-1----:R-:W-:-:S07]  /*b860*/  MOV R0, UR7 ;  /* 0x0000000700007c02 */ /* 0x002fce0008000f00 */
.L_x_283:
[----:B-1----:R1:W2:Y:S02]  /*b870*/  SYNCS.PHASECHK.TRANS64.TRYWAIT P0, [R0+URZ], R2 ;  /* 0x00000002000075a7 */ /* 0x0022a400080011ff */
[----:B--2---:R-:W-:Y:S05]  /*b880*/  @!P0 NANOSLEEP.SYNCS 0x989680 ;  /* 0x009896800000895d */ /* 0x004fea0003900000 */
[----:B------:R-:W2:Y:S02]  /*b890*/  @!P0 SYNCS.PHASECHK.TRANS64 P0, [R0+URZ], R2 ;  /* 0x00000002000085a7 */ /* 0x000ea400080010ff */
[----:B--2---:R-:W-:Y:S05]  /*b8a0*/  @!P0 BRA `(.L_x_283) ;  /* 0xfffffffc00f08947 */ /* 0x004fea000383ffff */
[----:B------:R-:W-:Y:S05]  /*b8b0*/  BRA `(.L_x_284) ;  /* 0xffffff8800a47947 */ /* 0x000fea000383ffff */
.L_x_90:
[----:B------:R-:W-:-:S07]  /*b8c0*/  MOV R0, UR7 ;  /* 0x0000000700007c02 */ /* 0x000fce0008000f00 */
.L_x_285:
[----:B-1----:R1:W2:Y:S02]  /*b8d0*/  SYNCS.PHASECHK.TRANS64.TRYWAIT P0, [R0+URZ], R3 ;  /* 0x00000003000075a7 */ /* 0x0022a400080011ff */
[----:B--2---:R-:W-:Y:S05]  /*b8e0*/  @!P0 NANOSLEEP.SYNCS 0x989680 ;  /* 0x009896800000895d */ /* 0x004fea0003900000 */
[----:B------:R-:W2:Y:S02]  /*b8f0*/  @!P0 SYNCS.PHASECHK.TRANS64 P0, [R0+URZ], R3 ;  /* 0x00000003000085a7 */ /* 0x000ea400080010ff */
[----:B--2---:R-:W-:Y:S05]  /*b900*/  @!P0 BRA `(.L_x_285) ;  /* 0xfffffffc00f08947 */ /* 0x004fea000383ffff */
[----:B------:R-:W-:Y:S05]  /*b910*/  BRA `(.L_x_286) ;  /* 0xffffff8800b07947 */ /* 0x000fea000383ffff */
.L_x_91:
[----:B------:R-:W-:-:S07]  /*b920*/  MOV R0, UR7 ;  /* 0x0000000700007c02 */ /* 0x000fce0008000f00 */
.L_x_287:
[----:B-1----:R1:W2:Y:S02]  /*b930*/  SYNCS.PHASECHK.TRANS64.TRYWAIT P0, [R0+URZ], R3 ;  /* 0x00000003000075a7 */ /* 0x0022a400080011ff */
[----:B--2---:R-:W-:Y:S05]  /*b940*/  @!P0 NANOSLEEP.SYNCS 0x989680 ;  /* 0x009896800000895d */ /* 0x004fea0003900000 */
[----:B------:R-:W2:Y:S02]  /*b950*/  @!P0 SYNCS.PHASECHK.TRANS64 P0, [R0+URZ], R3 ;  /* 0x00000003000085a7 */ /* 0x000ea400080010ff */
[----:B--2---:R-:W-:Y:S05]  /*b960*/  @!P0 BRA `(.L_x_287) ;  /* 0xfffffffc00f08947 */ /* 0x004fea000383ffff */
[----:B------:R-:W-:Y:S05]  /*b970*/  BRA `(.L_x_288) ;  /* 0xffffff8800bc7947 */ /* 0x000fea000383ffff */
.L_x_94:
[----:B------:R-:W-:-:S07]  /*b980*/  MOV R0, UR8 ;  /* 0x0000000800007c02 */ /* 0x000fce0008000f00 */
.L_x_289:
[----:B-1----:R1:W2:Y:S02]  /*b990*/  SYNCS.PHASECHK.TRANS64.TRYWAIT P1, [R0+URZ+0x1d0], R2 ;  /* 0x0001d002000075a7 */ /* 0x0022a400080211ff */
[----:B--2---:R-:W-:Y:S05]  /*b9a0*/  @!P1 NANOSLEEP.SYNCS 0x989680 ;  /* 0x009896800000995d */ /* 0x004fea0003900000 */
[----:B------:R-:W2:Y:S02]  /*b9b0*/  @!P1 SYNCS.PHASECHK.TRANS64 P1, [R0+URZ+0x1d0], R2 ;  /* 0x0001d002000095a7 */ /* 0x000ea400080210ff */
[----:B--2---:R-:W-:Y:S05]  /*b9c0*/  @!P1 BRA `(.L_x_289) ;  /* 0xfffffffc00f09947 */ /* 0x004fea000383ffff */
[----:B------:R-:W-:Y:S05]  /*b9d0*/  BRA `(.L_x_290) ;  /* 0xffffff8c00087947 */ /* 0x000fea000383ffff */
.L_x_99:
[----:B--2---:R2:W4:Y:S02]  /*b9e0*/  SYNCS.PHASECHK.TRANS64.TRYWAIT P0, [R0+URZ+0x150], R2 ;  /* 0x00015002000075a7 */ /* 0x00452400080011ff */
[----:B----4-:R-:W-:Y:S05]  /*b9f0*/  @!P0 NANOSLEEP.SYNCS 0x989680 ;  /* 0x009896800000895d */ /* 0x010fea0003900000 */
[----:B------:R-:W4:Y:S02]  /*ba00*/  @!P0 SYNCS.PHASECHK.TRANS64 P0, [R0+URZ+0x150], R2 ;  /* 0x00015002000085a7 */ /* 0x000f2400080010ff */
[----:B----4-:R-:W-:Y:S05]  /*ba10*/  @!P0 BRA `(.L_x_99) ;  /* 0xfffffffc00f08947 */ /* 0x010fea000383ffff */
[----:B------:R-:W-:Y:S05]  /*ba20*/  BRA `(.L_x_291) ;  /* 0xffffff90001c7947 */ /* 0x000fea000383ffff */
.L_x_102:
[----:B------:R-:W-:Y:S07]  /*ba30*/  MOV R0, UR7 ;  /* 0x0000000700007c02 */ /* 0x000fee0008000f00 */
.L_x_292:
[----:B--2---:R2:W4:Y:S02]  /*ba40*/  SYNCS.PHASECHK.TRANS64.TRYWAIT P0, [R0+URZ+0x148], R2 ;  /* 0x00014802000075a7 */ /* 0x00452400080011ff */
[----:B----4-:R-:W-:Y:S05]  /*ba50*/  @!P0 NANOSLEEP.SYNCS 0x989680 ;  /* 0x009896800000895d */ /* 0x010fea0003900000 */
[----:B------:R-:W4:Y:S02]  /*ba60*/  @!P0 SYNCS.PHASECHK.TRANS64 P0, [R0+URZ+0x148], R2 ;  /* 0x00014802000085a7 */ /* 0x000f2400080010ff */
[----:B----4-:R-:W-:Y:S05]  /*ba70*/  @!P0 BRA `(.L_x_292) ;  /* 0xfffffffc00f08947 */ /* 0x010fea000383ffff */
[----:B------:R-:W-:Y:S05]  /*ba80*/  BRA `(.L_x_101) ;  /* 0xffffff9000fc7947 */ /* 0x000fea000383ffff */
.L_x_105:
[----:B------:R-:W-:Y:S07]  /*ba90*/  MOV R0, UR7 ;  /* 0x0000000700007c02 */ /* 0x000fee0008000f00 */
.L_x_293:
[----:B-1----:R1:W2:Y:S02]  /*baa0*/  SYNCS.PHASECHK.TRANS64.TRYWAIT P0, [R0+URZ+0x120], R22 ;  /* 0x00012016000075a7 */ /* 0x0022a400080011ff */
[----:B--2---:R-:W-:Y:S05]  /*bab0*/  @!P0 NANOSLEEP.SYNCS 0x989680 ;  /* 0x009896800000895d */ /* 0x004fea0003900000 */
[----:B------:R-:W2:Y:S02]  /*bac0*/  @!P0 SYNCS.PHASECHK.TRANS64 P0, [R0+URZ+0x120], R22 ;  /* 0x00012016000085a7 */ /* 0x000ea400080010ff */
[----:B--2---:R-:W-:Y:S05]  /*bad0*/  @!P0 BRA `(.L_x_293) ;  /* 0xfffffffc00f08947 */ /* 0x004fea000383ffff */
[----:B------:R-:W-:Y:S05]  /*bae0*/  BRA `(.L_x_294) ;  /* 0xffffff9400747947 */ /* 0x000fea000383ffff */
.L_x_106:
[----:B------:R-:W-:Y:S07]  /*baf0*/  MOV R0, UR7 ;  /* 0x0000000700007c02 */ /* 0x000fee0008000f00 */
.L_x_295:
[----:B-1----:R1:W2:Y:S02]  /*bb00*/  SYNCS.PHASECHK.TRANS64.TRYWAIT P0, [R0+URZ+0x128], R22 ;  /* 0x00012816000075a7 */ /* 0x0022a400080011ff */
[----:B--2---:R-:W-:Y:S05]  /*bb10*/  @!P0 NANOSLEEP.SYNCS 0x989680 ;  /* 0x009896800000895d */ /* 0x004fea0003900000 */
[----:B------:R-:W2:Y:S02]  /*bb20*/  @!P0 SYNCS.PHASECHK.TRANS64 P0, [R0+URZ+0x128], R22 ;  /* 0x00012816000085a7 */ /* 0x000ea400080010ff */
[----:B--2---:R-:W-:Y:S05]  /*bb30*/  @!P0 BRA `(.L_x_295) ;  /* 0xfffffffc00f08947 */ /* 0x004fea000383ffff */
[----:B------:R-:W-:Y:S05]  /*bb40*/  BRA `(.L_x_296) ;  /* 0xffffff9400cc7947 */ /* 0x000fea000383ffff */
.L_x_107:
[----:B------:R-:W-:Y:S07]  /*bb50*/  MOV R0, UR7 ;  /* 0x0000000700007c02 */ /* 0x000fee0008000f00 */
.L_x_297:
[----:B-1----:R1:W2:Y:S02]  /*bb60*/  SYNCS.PHASECHK.TRANS64.TRYWAIT P0, [R0+URZ+0x130], R22 ;  /* 0x00013016000075a7 */ /* 0x0022a400080011ff */
[----:B--2---:R-:W-:Y:S05]  /*bb70*/  @!P0 NANOSLEEP.SYNCS 0x989680 ;  /* 0x009896800000895d */ /* 0x004fea0003900000 */
[----:B------:R-:W2:Y:S02]  /*bb80*/  @!P0 SYNCS.PHASECHK.TRANS64 P0, [R0+URZ+0x130], R22 ;  /* 0x00013016000085a7 */ /* 0x000ea400080010ff */
[----:B--2---:R-:W-:Y:S05]  /*bb90*/  @!P0 BRA `(.L_x_297) ;  /* 0xfffffffc00f08947 */ /* 0x004fea000383ffff */
[----:B------:R-:W-:Y:S05]  /*bba0*/  BRA `(.L_x_298) ;  /* 0xffffff9800287947 */ /* 0x000fea000383ffff */
.L_x_108:
[----:B------:R-:W-:Y:S07]  /*bbb0*/  MOV R0, UR7 ;  /* 0x0000000700007c02 */ /* 0x000fee0008000f00 */
.L_x_299:
[----:B-1----:R1:W2:Y:S02]  /*bbc0*/  SYNCS.PHASECHK.TRANS64.TRYWAIT P0, [R0+URZ+0x138], R22 ;  /* 0x00013816000075a7 */ /* 0x0022a400080011ff */
[----:B--2---:R-:W-:Y:S05]  /*bbd0*/  @!P0 NANOSLEEP.SYNCS 0x989680 ;  /* 0x009896800000895d */ /* 0x004fea0003900000 */
[----:B------:R-:W2:Y:S02]  /*bbe0*/  @!P0 SYNCS.PHASECHK.TRANS64 P0, [R0+URZ+0x138], R22 ;  /* 0x00013816000085a7 */ /* 0x000ea400080010ff */
[----:B--2---:R-:W-:Y:S05]  /*bbf0*/  @!P0 BRA `(.L_x_299) ;  /* 0xfffffffc00f08947 */ /* 0x004fea000383ffff */
[----:B------:R-:W-:Y:S05]  /*bc00*/  BRA `(.L_x_300) ;  /* 0xffffff9800c87947 */ /* 0x000fea000383ffff */
.L_x_110:
[----:B------:R-:W-:-:S07]  /*bc10*/  MOV R0, UR7 ;  /* 0x0000000700007c02 */ /* 0x000fce0008000f00 */
.L_x_301:
[----:B-1----:R1:W4:Y:S02]  /*bc20*/  SYNCS.PHASECHK.TRANS64.TRYWAIT P0, [R0+URZ+0x120], R2 ;  /* 0x00012002000075a7 */ /* 0x00232400080011ff */
[----:B----4-:R-:W-:Y:S05]  /*bc30*/  @!P0 NANOSLEEP.SYNCS 0x989680 ;  /* 0x009896800000895d */ /* 0x010fea0003900000 */
[----:B------:R-:W4:Y:S02]  /*bc40*/  @!P0 SYNCS.PHASECHK.TRANS64 P0, [R0+URZ+0x120], R2 ;  /* 0x00012002000085a7 */ /* 0x000f2400080010ff */
[----:B----4-:R-:W-:Y:S05]  /*bc50*/  @!P0 BRA `(.L_x_301) ;  /* 0xfffffffc00f08947 */ /* 0x010fea000383ffff */
[----:B------:R-:W-:Y:S05]  /*bc60*/  BRA `(.L_x_302) ;  /* 0xffffff9c00507947 */ /* 0x000fea000383ffff */
.L_x_111:
[----:B-1----:R-:W-:-:S07]  /*bc70*/  MOV R0, UR7 ;  /* 0x0000000700007c02 */ /* 0x002fce0008000f00 */
.L_x_303:
[----:B-1----:R1:W4:Y:S02]  /*bc80*/  SYNCS.PHASECHK.TRANS64.TRYWAIT P0, [R0+URZ+0x128], R2 ;  /* 0x00012802000075a7 */ /* 0x00232400080011ff */
[----:B----4-:R-:W-:Y:S05]  /*bc90*/  @!P0 NANOSLEEP.SYNCS 0x989680 ;  /* 0x009896800000895d */ /* 0x010fea0003900000 */
[----:B------:R-:W4:Y:S02]  /*bca0*/  @!P0 SYNCS.PHASECHK.TRANS64 P0, [R0+URZ+0x128], R2 ;  /* 0x00012802000085a7 */ /* 0x000f2400080010ff */
[----:B----4-:R-:W-:Y:S05]  /*bcb0*/  @!P0 BRA `(.L_x_303) ;  /* 0xfffffffc00f08947 */ /* 0x010fea000383ffff */
[----:B------:R-:W-:Y:S05]  /*bcc0*/  BRA `(.L_x_304) ;  /* 0xffffff9c00407947 */ /* 0x000fea000383ffff */
.L_x_112:
[----:B-1----:R-:W-:-:S07]  /*bcd0*/  MOV R0, UR7 ;  /* 0x0000000700007c02 */ /* 0x002fce0008000f00 */
.L_x_305:
[----:B-1----:R1:W4:Y:S02]  /*bce0*/  SYNCS.PHASECHK.TRANS64.TRYWAIT P0, [R0+URZ+0x130], R2 ;  /* 0x00013002000075a7 */ /* 0x00232400080011ff */
[----:B----4-:R-:W-:Y:S05]  /*bcf0*/  @!P0 NANOSLEEP.SYNCS 0x989680 ;  /* 0x009896800000895d */ /* 0x010fea0003900000 */
[----:B------:R-:W4:Y:S02]  /*bd00*/  @!P0 SYNCS.PHASECHK.TRANS64 P0, [R0+URZ+0x130], R2 ;  /* 0x00013002000085a7 */ /* 0x000f2400080010ff */
[----:B----4-:R-:W-:Y:S05]  /*bd10*/  @!P0 BRA `(.L_x_305) ;  /* 0xfffffffc00f08947 */ /* 0x010fea000383ffff */
[----:B------:R-:W-:Y:S05]  /*bd20*/  BRA `(.L_x_306) ;  /* 0xffffff9c00307947 */ /* 0x000fea000383ffff */
.L_x_114:
[----:B-1----:R1:W2:Y:S02]  /*bd30*/  SYNCS.PHASECHK.TRANS64.TRYWAIT P0, [R0+URZ+0x150], R2 ;  /* 0x00015002000075a7 */ /* 0x0022a400080011ff */
[----:B--2---:R-:W-:Y:S05]  /*bd40*/  @!P0 NANOSLEEP.SYNCS 0x989680 ;  /* 0x009896800000895d */ /* 0x004fea0003900000 */
[----:B------:R-:W2:Y:S02]  /*bd50*/  @!P0 SYNCS.PHASECHK.TRANS64 P0, [R0+URZ+0x150], R2 ;  /* 0x00015002000085a7 */ /* 0x000ea400080010ff */
[----:B--2---:R-:W-:Y:S05]  /*bd60*/  @!P0 BRA `(.L_x_114) ;  /* 0xfffffffc00f08947 */ /* 0x004fea000383ffff */
[----:B------:R-:W-:Y:S05]  /*bd70*/  BRA `(.L_x_307) ;  /* 0xffffff9c00d07947 */ /* 0x000fea000383ffff */
.L_x_128:
[----:B-1----:R1:W2:Y:S02]  /*bd80*/  SYNCS.PHASECHK.TRANS64.TRYWAIT P0, [R2+URZ+0x100], R0 ;  /* 0x00010000020075a7 */ /* 0x0022a400080011ff */
[----:B--2---:R-:W-:Y:S05]  /*bd90*/  @!P0 NANOSLEEP.SYNCS 0x989680 ;  /* 0x009896800000895d */ /* 0x004fea0003900000 */
[----:B------:R-:W2:Y:S02]  /*bda0*/  @!P0 SYNCS.PHASECHK.TRANS64 P0, [R2+URZ+0x100], R0 ;  /* 0x00010000020085a7 */ /* 0x000ea400080010ff */
[----:B--2---:R-:W-:Y:S05]  /*bdb0*/  @!P0 BRA `(.L_x_128) ;  /* 0xfffffffc00f08947 */ /* 0x004fea000383ffff */
[----:B------:R-:W-:Y:S05]  /*bdc0*/  BRA `(.L_x_127) ;  /* 0xffffffac00307947 */ /* 0x000fea000383ffff */
.L_x_131:
[----:B-1----:R1:W2:Y:S02]  /*bdd0*/  SYNCS.PHASECHK.TRANS64.TRYWAIT P1, [R112+URZ+0x170], R0 ;  /* 0x00017000700075a7 */ /* 0x0022a400080211ff */
[----:B--2---:R-:W-:Y:S05]  /*bde0*/  @!P1 NANOSLEEP.SYNCS 0x989680 ;  /* 0x009896800000995d */ /* 0x004fea0003900000 */
[----:B------:R-:W2:Y:S02]  /*bdf0*/  @!P1 SYNCS.PHASECHK.TRANS64 P1, [R112+URZ+0x170], R0 ;  /* 0x00017000700095a7 */ /* 0x000ea400080210ff */
[----:B--2---:R-:W-:Y:S05]  /*be00*/  @!P1 BRA `(.L_x_131) ;  /* 0xfffffffc00f09947 */ /* 0x004fea000383ffff */
[----:B------:R-:W-:Y:S05]  /*be10*/  BRA `(.L_x_130) ;  /* 0xffffffac00b47947 */ /* 0x000fea000383ffff */
        .weak           $__internal_0_$__cuda_sm10x_tcgen05_guardrail_trap_col_being_dealloced_not_returned_by_alloc
        .type           $__internal_0_$__cuda_sm10x_tcgen05_guardrail_trap_col_being_dealloced_not_returned_by_alloc,@function
        .size           $__internal_0_$__cuda_sm10x_tcgen05_guardrail_trap_col_being_dealloced_not_returned_by_alloc,($__internal_1_$__cuda_sm10x_tcgen05_guardrail_trap_phase_invalid_during_alloc - $__internal_0_$__cuda_sm10x_tcgen05_guardrail_trap_col_being_dealloced_not_returned_by_alloc)
$__internal_0_$__cuda_sm10x_tcgen05_guardrail_trap_col_being_dealloced_not_returned_by_alloc:
[----:B------:R-:W-:Y:S05]  /*be20*/  BPT.TRAP 0x1 ;  /* 0x000000040000795c */ /* 0x000fea0000300000 */
[----:B------:R-:W-:-:S04]  /*be30*/  HFMA2 R3, -RZ, RZ, 0, 0 ;  /* 0x00000000ff037431 */ /* 0x000fc800000001ff */
[----:B------:R-:W-:Y:S05]  /*be40*/  RET.REL.NODEC R2 `(_ZN7cutlass13device_kernelINS_4gemm6kernel13GemmUniversalIN4cute5tupleIJiiiiEEENS1_10collective13CollectiveMmaINS1_35MainloopSm100TmaUmmaWarpSpecializedILi16ELi2ELi4ENS5_IJNS4_1CILi2EEENSA_ILi1EEESC_EEEEENS5_IJNSA_ILi128EEENSA_ILi256EEENSA_ILi64EEEEEENS_12float_e4m3_tENS5_IJlSC_lEEESJ_SK_NS4_8TiledMMAINS4_8MMA_AtomIJNS4_10MMA_TraitsINS4_25SM100_MMA_F8F6F4_2x1SM_SSEJSJ_SJ_fSF_SG_NS4_17integral_constantINS4_4UMMA5MajorELSR_0EEESS_NSP_INSQ_7ScaleInELST_0EEESU_EEEEEENS4_6LayoutINS5_IJSC_SC_SC_EEENS5_IJNSA_ILi0EEESZ_SZ_EEEEENS5_IJNS4_10UnderscoreES12_S12_EEEEENS4_18SM100_TMA_2SM_LOADENS4_14ComposedLayoutINS4_7SwizzleILi2ELi4ELi3EEENS4_18smem_ptr_flag_bitsILi8EEENSX_INS5_IJNSA_ILi8EEESH_EEENS5_IJSH_SC_EEEEEEEvNS4_8identityES15_S1F_vS1G_EENS_8epilogue10collective18CollectiveEpilogueINS1I_23Sm100TmaWarpSpecializedILi4ELi2ELi32ELb0ELb0EEEJNS5_IJSH_SG_SH_EEENS5_IJNSX_ISH_SC_EENSX_INS5_IJNSA_ILi32EEESB_EEENS5_IJSC_SF_EEEEEEEESJ_SK_SJ_SK_NS1I_6fusion15FusionCallbacksIS1M_NS1U_13LinCombEltActINS1I_6thread4SiLuESJ_fSJ_fLNS_15FloatRoundStyleE2EEES1N_S1T_JEEENS4_5SM1004TMEM4LOAD26SM100_TMEM_LOAD_32dp32b32xENS4_13SM90_TMA_LOADENS16_INS17_ILi1ELi4ELi3EEES1A_NSX_INS5_IJS1B_S1P_EEENS5_IJS1P_SC_EEEEEEENS4_39AutoVectorizingCopyWithAssumedAlignmentILi128EEENS4_14SM90_TMA_STOREES2B_S2D_S2D_EEEvvEEEEvNT_6ParamsE) ;  /* 0xffffff40026c7950 */ /* 0x000fea0003c3ffff */
        .weak           $__internal_1_$__cuda_sm10x_tcgen05_guardrail_trap_phase_invalid_during_alloc
        .type           $__internal_1_$__cuda_sm10x_tcgen05_guardrail_trap_phase_invalid_during_alloc,@function
        .size           $__internal_1_$__cuda_sm10x_tcgen05_guardrail_trap_phase_invalid_during_alloc,($__internal_2_$__cuda_sm10x_tcgen05_guardrail_trap_unallocated_columns_being_dealloced - $__internal_1_$__cuda_sm10x_tcgen05_guardrail_trap_phase_invalid_during_alloc)
$__internal_1_$__cuda_sm10x_tcgen05_guardrail_trap_phase_invalid_during_alloc:
[----:B------:R-:W-:Y:S05]  /*be50*/  BPT.TRAP 0x1 ;  /* 0x000000040000795c */ /* 0x000fea0000300000 */
[----:B------:R-:W-:-:S04]  /*be60*/  MOV R3, 0x0 ;  /* 0x0000000000037802 */ /* 0x000fc80000000f00 */
[----:B------:R-:W-:Y:S05]  /*be70*/  RET.REL.NODEC R2 `(_ZN7cutlass13device_kernelINS_4gemm6kernel13GemmUniversalIN4cute5tupleIJiiiiEEENS1_10collective13CollectiveMmaINS1_35MainloopSm100TmaUmmaWarpSpecializedILi16ELi2ELi4ENS5_IJNS4_1CILi2EEENSA_ILi1EEESC_EEEEENS5_IJNSA_ILi128EEENSA_ILi256EEENSA_ILi64EEEEEENS_12float_e4m3_tENS5_IJlSC_lEEESJ_SK_NS4_8TiledMMAINS4_8MMA_AtomIJNS4_10MMA_TraitsINS4_25SM100_MMA_F8F6F4_2x1SM_SSEJSJ_SJ_fSF_SG_NS4_17integral_constantINS4_4UMMA5MajorELSR_0EEESS_NSP_INSQ_7ScaleInELST_0EEESU_EEEEEENS4_6LayoutINS5_IJSC_SC_SC_EEENS5_IJNSA_ILi0EEESZ_SZ_EEEEENS5_IJNS4_10UnderscoreES12_S12_EEEEENS4_18SM100_TMA_2SM_LOADENS4_14ComposedLayoutINS4_7SwizzleILi2ELi4ELi3EEENS4_18smem_ptr_flag_bitsILi8EEENSX_INS5_IJNSA_ILi8EEESH_EEENS5_IJSH_SC_EEEEEEEvNS4_8identityES15_S1F_vS1G_EENS_8epilogue10collective18CollectiveEpilogueINS1I_23Sm100TmaWarpSpecializedILi4ELi2ELi32ELb0ELb0EEEJNS5_IJSH_SG_SH_EEENS5_IJNSX_ISH_SC_EENSX_INS5_IJNSA_ILi32EEESB_EEENS5_IJSC_SF_EEEEEEEESJ_SK_SJ_SK_NS1I_6fusion15FusionCallbacksIS1M_NS1U_13LinCombEltActINS1I_6thread4SiLuESJ_fSJ_fLNS_15FloatRoundStyleE2EEES1N_S1T_JEEENS4_5SM1004TMEM4LOAD26SM100_TMEM_LOAD_32dp32b32xENS4_13SM90_TMA_LOADENS16_INS17_ILi1ELi4ELi3EEES1A_NSX_INS5_IJS1B_S1P_EEENS5_IJS1P_SC_EEEEEEENS4_39AutoVectorizingCopyWithAssumedAlignmentILi128EEENS4_14SM90_TMA_STOREES2B_S2D_S2D_EEEvvEEEEvNT_6ParamsE) ;  /* 0xffffff4002607950 */ /* 0x000fea0003c3ffff */
        .weak           $__internal_2_$__cuda_sm10x_tcgen05_guardrail_trap_unallocated_columns_being_dealloced
        .type           $__internal_2_$__cuda_sm10x_tcgen05_guardrail_trap_unallocated_columns_being_dealloced,@function
        .size           $__internal_2_$__cuda_sm10x_tcgen05_guardrail_trap_unallocated_columns_being_dealloced,($__internal_3_$__cuda_sm20_rcp_rn_f32_slowpath - $__internal_2_$__cuda_sm10x_tcgen05_guardrail_trap_unallocated_columns_being_dealloced)
$__internal_2_$__cuda_sm10x_tcgen05_guardrail_trap_unallocated_columns_being_dealloced:
[----:B------:R-:W-:Y:S05]  /*be80*/  BPT.TRAP 0x1 ;  /* 0x000000040000795c */ /* 0x000fea0000300000 */
[----:B------:R-:W-:-:S04]  /*be90*/  HFMA2 R3, -RZ, RZ, 0, 0 ;  /* 0x00000000ff037431 */ /* 0x000fc800000001ff */
[----:B------:R-:W-:Y:S05]  /*bea0*/  RET.REL.NODEC R2 `(_ZN7cutlass13device_kernelINS_4gemm6kernel13GemmUniversalIN4cute5tupleIJiiiiEEENS1_10collective13CollectiveMmaINS1_35MainloopSm100TmaUmmaWarpSpecializedILi16ELi2ELi4ENS5_IJNS4_1CILi2EEENSA_ILi1EEESC_EEEEENS5_IJNSA_ILi128EEENSA_ILi256EEENSA_ILi64EEEEEENS_12float_e4m3_tENS5_IJlSC_lEEESJ_SK_NS4_8TiledMMAINS4_8MMA_AtomIJNS4_10MMA_TraitsINS4_25SM100_MMA_F8F6F4_2x1SM_SSEJSJ_SJ_fSF_SG_NS4_17integral_constantINS4_4UMMA5MajorELSR_0EEESS_NSP_INSQ_7ScaleInELST_0EEESU_EEEEEENS4_6LayoutINS5_IJSC_SC_SC_EEENS5_IJNSA_ILi0EEESZ_SZ_EEEEENS5_IJNS4_10UnderscoreES12_S12_EEEEENS4_18SM100_TMA_2SM_LOADENS4_14ComposedLayoutINS4_7SwizzleILi2ELi4ELi3EEENS4_18smem_ptr_flag_bitsILi8EEENSX_INS5_IJNSA_ILi8EEESH_EEENS5_IJSH_SC_EEEEEEEvNS4_8identityES15_S1F_vS1G_EENS_8epilogue10collective18CollectiveEpilogueINS1I_23Sm100TmaWarpSpecializedILi4ELi2ELi32ELb0ELb0EEEJNS5_IJSH_SG_SH_EEENS5_IJNSX_ISH_SC_EENSX_INS5_IJNSA_ILi32EEESB_EEENS5_IJSC_SF_EEEEEEEESJ_SK_SJ_SK_NS1I_6fusion15FusionCallbacksIS1M_NS1U_13LinCombEltActINS1I_6thread4SiLuESJ_fSJ_fLNS_15FloatRoundStyleE2EEES1N_S1T_JEEENS4_5SM1004TMEM4LOAD26SM100_TMEM_LOAD_32dp32b32xENS4_13SM90_TMA_LOADENS16_INS17_ILi1ELi4ELi3EEES1A_NSX_INS5_IJS1B_S1P_EEENS5_IJS1P_SC_EEEEEEENS4_39AutoVectorizingCopyWithAssumedAlignmentILi128EEENS4_14SM90_TMA_STOREES2B_S2D_S2D_EEEvvEEEEvNT_6ParamsE) ;  /* 0xffffff4002547950 */ /* 0x000fea0003c3ffff */
        .weak           $__internal_3_$__cuda_sm20_rcp_rn_f32_slowpath
        .type           $__internal_3_$__cuda_sm20_rcp_rn_f32_slowpath,@function
        .size           $__internal_3_$__cuda_sm20_rcp_rn_f32_slowpath,(.L_x_313 - $__internal_3_$__cuda_sm20_rcp_rn_f32_slowpath)
$__internal_3_$__cuda_sm20_rcp_rn_f32_slowpath:
[----:B------:R-:W-:Y:S01]  /*beb0*/  IMAD.SHL.U32 R80, R83, 0x2, RZ ;  /* 0x0000000253507824 */ /* 0x000fe200078e00ff */
[----:B------:R-:W-:Y:S04]  /*bec0*/  BSSY.RECONVERGENT B0, `(.L_x_308) ;  /* 0x0000030000007945 */ /* 0x000fe80003800200 */
[----:B------:R-:W-:-:S04]  /*bed0*/  SHF.R.U32.HI R80, RZ, 0x18, R80 ;  /* 0x00000018ff507819 */ /* 0x000fc80000011650 */
[----:B------:R-:W-:-:S13]  /*bee0*/  ISETP.NE.U32.AND P0, PT, R80, RZ, PT ;  /* 0x000000ff5000720c */ /* 0x000fda0003f05070 */
[----:B------:R-:W-:Y:S05]  /*bef0*/  @P0 BRA `(.L_x_309) ;  /* 0x0000000000280947 */ /* 0x000fea0003800000 */
[----:B------:R-:W-:-:S04]  /*bf00*/  SHF.L.U32 R64, R83, 0x1, RZ ;  /* 0x0000000153407819 */ /* 0x000fc800000006ff */
[----:B------:R-:W-:-:S13]  /*bf10*/  ISETP.NE.AND P0, PT, R64, RZ, PT ;  /* 0x000000ff4000720c */ /* 0x000fda0003f05270 */
[----:B------:R-:W-:Y:S01]  /*bf20*/  @P0 FFMA R80, R83, 1.84467440737095516160e+19, RZ ;  /* 0x5f80000053500823 */ /* 0x000fe200000000ff */
[----:B------:R-:W-:Y:S08]  /*bf30*/  @!P0 MUFU.RCP R81, R83 ;  /* 0x0000005300518308 */ /* 0x000ff00000001000 */
[----:B------:R-:W1:Y:S02]  /*bf40*/  @P0 MUFU.RCP R64, R80 ;  /* 0x0000005000400308 */ /* 0x000e640000001000 */
[----:B-1----:R-:W-:-:S04]  /*bf50*/  @P0 FFMA R80, R80, R64, -1 ;  /* 0xbf80000050500423 */ /* 0x002fc80000000040 */
[----:B------:R-:W-:-:S04]  /*bf60*/  @P0 FADD.FTZ R80, -R80, -RZ ;  /* 0x800000ff50500221 */ /* 0x000fc80000010100 */
[----:B------:R-:W-:-:S04]  /*bf70*/  @P0 FFMA R80, R64, R80, R64 ;  /* 0x0000005040500223 */ /* 0x000fc80000000040 */
[----:B------:R-:W-:Y:S01]  /*bf80*/  @P0 FFMA R81, R80, 1.84467440737095516160e+19, RZ ;  /* 0x5f80000050510823 */ /* 0x000fe200000000ff */
[----:B------:R-:W-:Y:S05]  /*bf90*/  BRA `(.L_x_310) ;  /* 0x0000000000887947 */ /* 0x000fea0003800000 */
.L_x_309:
[----:B------:R-:W-:-:S04]  /*bfa0*/  IADD3 R64, PT, PT, R80, -0xfd, RZ ;  /* 0xffffff0350407810 */ /* 0x000fc80007ffe0ff */
[----:B------:R-:W-:-:S13]  /*bfb0*/  ISETP.GT.U32.AND P0, PT, R64, 0x1, PT ;  /* 0x000000014000780c */ /* 0x000fda0003f04070 */
[----:B------:R-:W-:Y:S05]  /*bfc0*/  @P0 BRA `(.L_x_311) ;  /* 0x0000000000780947 */ /* 0x000fea0003800000 */
[----:B------:R-:W-:Y:S01]  /*bfd0*/  LOP3.LUT R84, R83, 0x7fffff, RZ, 0xc0, !PT ;  /* 0x007fffff53547812 */ /* 0x000fe200078ec0ff */
[----:B------:R-:W-:Y:S02]  /*bfe0*/  IMAD.MOV.U32 R81, RZ, RZ, 0x3 ;  /* 0x00000003ff517424 */ /* 0x000fe400078e00ff */
[----:B------:R-:W-:Y:S01]  /*bff0*/  VIADD R80, R80, 0xffffff04 ;  /* 0xffffff0450507836 */ /* 0x000fe20000000000 */
[----:B------:R-:W-:Y:S02]  /*c000*/  LOP3.LUT R84, R84, 0x3f800000, RZ, 0xfc, !PT ;  /* 0x3f80000054547812 */ /* 0x000fe400078efcff */
[----:B------:R-:W-:Y:S02]  /*c010*/  SHF.L.U32 R81, R81, R64, RZ ;  /* 0x0000004051517219 */ /* 0x000fe400000006ff */
[----:B------:R-:W1:Y:S02]  /*c020*/  MUFU.RCP R85, R84 ;  /* 0x0000005400557308 */ /* 0x000e640000001000 */
[----:B-1----:R-:W-:-:S04]  /*c030*/  FFMA R84, R84, R85, -1 ;  /* 0xbf80000054547423 */ /* 0x002fc80000000055 */
[----:B------:R-:W-:-:S04]  /*c040*/  FADD.FTZ R84, -R84, -RZ ;  /* 0x800000ff54547221 */ /* 0x000fc80000010100 */
[CCC-:B------:R-:W-:Y:S01]  /*c050*/  FFMA.RM R86, R85.reuse, R84.reuse, R85.reuse ;  /* 0x0000005455567223 */ /* 0x1c0fe20000004055 */
[----:B------:R-:W-:-:S04]  /*c060*/  FFMA.RP R84, R85, R84, R85 ;  /* 0x0000005455547223 */ /* 0x000fc80000008055 */
[C---:B------:R-:W-:Y:S02]  /*c070*/  LOP3.LUT R85, R86.reuse, 0x7fffff, RZ, 0xc0, !PT ;  /* 0x007fffff56557812 */ /* 0x040fe400078ec0ff */
[----:B------:R-:W-:Y:S02]  /*c080*/  FSETP.NEU.FTZ.AND P0, PT, R86, R84, PT ;  /* 0x000000545600720b */ /* 0x000fe40003f1d000 */
[----:B------:R-:W-:Y:S02]  /*c090*/  LOP3.LUT R85, R85, 0x800000, RZ, 0xfc, !PT ;  /* 0x0080000055557812 */ /* 0x000fe400078efcff */
[----:B------:R-:W-:Y:S02]  /*c0a0*/  SEL R84, RZ, 0xffffffff, !P0 ;  /* 0xffffffffff547807 */ /* 0x000fe40004000000 */
[----:B------:R-:W-:Y:S02]  /*c0b0*/  LOP3.LUT R81, R81, R85, RZ, 0xc0, !PT ;  /* 0x0000005551517212 */ /* 0x000fe400078ec0ff */
[----:B------:R-:W-:Y:S01]  /*c0c0*/  SHF.R.U32.HI R80, RZ, R80, R85 ;  /* 0x00000050ff507219 */ /* 0x000fe20000011655 */
[----:B------:R-:W-:Y:S01]  /*c0d0*/  IMAD.MOV R84, RZ, RZ, -R84 ;  /* 0x000000ffff547224 */ /* 0x000fe200078e0a54 */
[----:B------:R-:W-:-:S04]  /*c0e0*/  SHF.R.U32.HI R81, RZ, R64, R81 ;  /* 0x00000040ff517219 */ /* 0x000fc80000011651 */
[----:B------:R-:W-:Y:S02]  /*c0f0*/  LOP3.LUT P1, RZ, R84, R64, R85, 0xf8, !PT ;  /* 0x0000004054ff7212 */ /* 0x000fe4000782f855 */
[C---:B------:R-:W-:Y:S02]  /*c100*/  LOP3.LUT P2, RZ, R81.reuse, 0x1, RZ, 0xc0, !PT ;  /* 0x0000000151ff7812 */ /* 0x040fe4000784c0ff */
[----:B------:R-:W-:-:S04]  /*c110*/  LOP3.LUT P0, RZ, R81, 0x2, RZ, 0xc0, !PT ;  /* 0x0000000251ff7812 */ /* 0x000fc8000780c0ff */
[----:B------:R-:W-:-:S04]  /*c120*/  PLOP3.LUT P0, PT, P2, P1, P0, 0xe0, 0x0 ;  /* 0x000000000000781c */ /* 0x000fc80001703c00 */
[----:B------:R-:W-:Y:S02]  /*c130*/  SEL R64, RZ, 0x1, !P0 ;  /* 0x00000001ff407807 */ /* 0x000fe40004000000 */
[----:B------:R-:W-:-:S03]  /*c140*/  LOP3.LUT P0, RZ, R83, 0x7fffff, RZ, 0xc0, !PT ;  /* 0x007fffff53ff7812 */ /* 0x000fc6000780c0ff */
[----:B------:R-:W-:-:S05]  /*c150*/  IMAD.MOV R64, RZ, RZ, -R64 ;  /* 0x000000ffff407224 */ /* 0x000fca00078e0a40 */
[----:B------:R-:W-:-:S13]  /*c160*/  ISETP.GE.AND P1, PT, R64, RZ, PT ;  /* 0x000000ff4000720c */ /* 0x000fda0003f26270 */
[----:B------:R-:W-:-:S04]  /*c170*/  @!P1 VIADD R80, R80, 0x1 ;  /* 0x0000000150509836 */ /* 0x000fc80000000000 */
[----:B------:R-:W-:-:S05]  /*c180*/  @!P0 IMAD.SHL.U32 R80, R80, 0x2, RZ ;  /* 0x0000000250508824 */ /* 0x000fca00078e00ff */
[----:B------:R-:W-:Y:S01]  /*c190*/  LOP3.LUT R81, R80, 0x80000000, R83, 0xf8, !PT ;  /* 0x8000000050517812 */ /* 0x000fe200078ef853 */
[----:B------:R-:W-:Y:S05]  /*c1a0*/  BRA `(.L_x_310) ;  /* 0x0000000000047947 */ /* 0x000fea0003800000 */
.L_x_311:
[----:B------:R1:W2:Y:S02]  /*c1b0*/  MUFU.RCP R81, R83 ;  /* 0x0000005300517308 */ /* 0x0002a40000001000 */
.L_x_310:
[----:B------:R-:W-:Y:S05]  /*c1c0*/  BSYNC.RECONVERGENT B0 ;  /* 0x0000000000007941 */ /* 0x000fea0003800200 */
.L_x_308:
[----:B-1----:R-:W-:Y:S01]  /*c1d0*/  HFMA2 R83, -RZ, RZ, 0, 0 ;  /* 0x00000000ff537431 */ /* 0x002fe200000001ff */
[----:B--2---:R-:W-:-:S03]  /*c1e0*/  MOV R64, R81 ;  /* 0x0000005100407202 */ /* 0x004fc60000000f00 */
[----:B------:R-:W-:Y:S05]  /*c1f0*/  RET.REL.NODEC R82 `(_ZN7cutlass13device_kernelINS_4gemm6kernel13GemmUniversalIN4cute5tupleIJiiiiEEENS1_10collective13CollectiveMmaINS1_35MainloopSm100TmaUmmaWarpSpecializedILi16ELi2ELi4ENS5_IJNS4_1CILi2EEENSA_ILi1EEESC_EEEEENS5_IJNSA_ILi128EEENSA_ILi256EEENSA_ILi64EEEEEENS_12float_e4m3_tENS5_IJlSC_lEEESJ_SK_NS4_8TiledMMAINS4_8MMA_AtomIJNS4_10MMA_TraitsINS4_25SM100_MMA_F8F6F4_2x1SM_SSEJSJ_SJ_fSF_SG_NS4_17integral_constantINS4_4UMMA5MajorELSR_0EEESS_NSP_INSQ_7ScaleInELST_0EEESU_EEEEEENS4_6LayoutINS5_IJSC_SC_SC_EEENS5_IJNSA_ILi0EEESZ_SZ_EEEEENS5_IJNS4_10UnderscoreES12_S12_EEEEENS4_18SM100_TMA_2SM_LOADENS4_14ComposedLayoutINS4_7SwizzleILi2ELi4ELi3EEENS4_18smem_ptr_flag_bitsILi8EEENSX_INS5_IJNSA_ILi8EEESH_EEENS5_IJSH_SC_EEEEEEEvNS4_8identityES15_S1F_vS1G_EENS_8epilogue10collective18CollectiveEpilogueINS1I_23Sm100TmaWarpSpecializedILi4ELi2ELi32ELb0ELb0EEEJNS5_IJSH_SG_SH_EEENS5_IJNSX_ISH_SC_EENSX_INS5_IJNSA_ILi32EEESB_EEENS5_IJSC_SF_EEEEEEEESJ_SK_SJ_SK_NS1I_6fusion15FusionCallbacksIS1M_NS1U_13LinCombEltActINS1I_6thread4SiLuESJ_fSJ_fLNS_15FloatRoundStyleE2EEES1N_S1T_JEEENS4_5SM1004TMEM4LOAD26SM100_TMEM_LOAD_32dp32b32xENS4_13SM90_TMA_LOADENS16_INS17_ILi1ELi4ELi3EEES1A_NSX_INS5_IJS1B_S1P_EEENS5_IJS1P_SC_EEEEEEENS4_39AutoVectorizingCopyWithAssumedAlignmentILi128EEENS4_14SM90_TMA_STOREES2B_S2D_S2D_EEEvvEEEEvNT_6ParamsE) ;  /* 0xffffff3c52807950 */ /* 0x000fea0003c3ffff */
.L_x_312:
[----:B------:R-:W-:-:S00]  /*c200*/  BRA `(.L_x_312) ;  /* 0xfffffffc00fc7947 */ /* 0x000fc0000383ffff */
[----:B------:R-:W-:-:S00]  /*c210*/  NOP ;  /* 0x0000000000007918 */ /* 0x000fc00000000000 */
        /* <DEDUP_REMOVED lines=14> */
.L_x_313:


//--------------------- .nv.global.init           --------------------------
	.section	.nv.global.init,"aw",@progbits
.nv.global.init:
	.type		$str$27,@object
	.size		$str$27,($str$28 - $str$27)
$str$27:
        /*0000*/ 	.byte	0x28, 0x61, 0x64, 0x64, 0x72, 0x65, 0x73, 0x73, 0x20, 0x26, 0x20, 0x6d, 0x61, 0x73, 0x6b, 0x29
        /*0010*/ 	.byte	0x20, 0x3d, 0x3d, 0x20, 0x30, 0x00
	.type		$str$28,@object
	.size		$str$28,($str$26 - $str$28)
$str$28:
        /*0016*/ 	.byte	0x2f, 0x74, 0x6d, 0x70, 0x2f, 0x63, 0x75, 0x74, 0x6c, 0x61, 0x73, 0x73, 0x5f, 0x73, 0x77, 0x65
        /*0026*/ 	.byte	0x65, 0x70, 0x5f, 0x73, 0x72, 0x63, 0x2f, 0x69, 0x6e, 0x63, 0x6c, 0x75, 0x64, 0x65, 0x2f, 0x63
        /*0036*/ 	.byte	0x75, 0x74, 0x65, 0x2f, 0x70, 0x6f, 0x69, 0x6e, 0x74, 0x65, 0x72, 0x5f, 0x66, 0x6c, 0x61, 0x67
        /*0046*/ 	.byte	0x67, 0x65, 0x64, 0x2e, 0x68, 0x70, 0x70, 0x00
	.type		$str$26,@object
	.size		$str$26,($str$25 - $str$26)
$str$26:
        /*004e*/ 	.byte	0x2f, 0x74, 0x6d, 0x70, 0x2f, 0x63, 0x75, 0x74, 0x6c, 0x61, 0x73, 0x73, 0x5f, 0x73, 0x77, 0x65
        /*005e*/ 	.byte	0x65, 0x70, 0x5f, 0x73, 0x72, 0x63, 0x2f, 0x69, 0x6e, 0x63, 0x6c, 0x75, 0x64, 0x65, 0x2f, 0x63
        /*006e*/ 	.byte	0x75, 0x74, 0x65, 0x2f, 0x61, 0x74, 0x6f, 0x6d, 0x2f, 0x63, 0x6f, 0x70, 0x79, 0x5f, 0x74, 0x72
        /*007e*/ 	.byte	0x61, 0x69, 0x74, 0x73, 0x5f, 0x73, 0x6d, 0x31, 0x30, 0x30, 0x2e, 0x68, 0x70, 0x70, 0x00
	.type		$str$25,@object
	.size		$str$25,(__unnamed_1 - $str$25)
$str$25:
        /*008d*/ 	.byte	0x28, 0x28, 0x75, 0x69, 0x6e, 0x74, 0x33, 0x32, 0x5f, 0x74, 0x28, 0x74, 0x68, 0x72, 0x65, 0x61
        /*009d*/ 	.byte	0x64, 0x49, 0x64, 0x78, 0x2e, 0x78, 0x29, 0x20, 0x2f, 0x20, 0x33, 0x32, 0x29, 0x20, 0x25, 0x20
        /*00ad*/ 	.byte	0x34, 0x29, 0x20, 0x3d, 0x3d, 0x20, 0x28, 0x28, 0x28, 0x74, 0x6d, 0x65, 0x6d, 0x5f, 0x61, 0x64
        /*00bd*/ 	.byte	0x64, 0x72, 0x20, 0x3e, 0x3e, 0x20, 0x31, 0x36, 0x29, 0x20, 0x2f, 0x20, 0x33, 0x32, 0x29, 0x20
        /*00cd*/ 	.byte	0x25, 0x20, 0x34, 0x29, 0x00
	.type		__unnamed_1,@object
	.size		__unnamed_1,(__unnamed_2 - __unnamed_1)
__unnamed_1:
        /*00d2*/ 	.byte	0x61, 0x75, 0x74, 0x6f, 0x20, 0x63, 0x75, 0x74, 0x65, 0x3a, 0x3a, 0x61, 0x73, 0x5f, 0x70, 0x6f
        /* <DEDUP_REMOVED lines=24> */
        /*0262*/ 	.byte	0x3a, 0x3a, 0x43, 0x3c, 0x34, 0x30, 0x39, 0x36, 0x3e, 0x3e, 0x3e, 0x3e, 0x5d, 0x00
	.type		__unnamed_2,@object
	.size		__unnamed_2,(__unnamed_3 - __unnamed_2)
__unnamed_2:
        /* <DEDUP_REMOVED lines=26> */
	.type		__unnamed_3,@object
	.size		__unnamed_3,(.L_3 - __unnamed_3)
__unnamed_3:
        /* <DEDUP_REMOVED lines=40> */
        /*068e*/ 	.byte	0x74, 0x65, 0x3a, 0x3a, 0x43, 0x3c, 0x30, 0x3e, 0x3e, 0x3e, 0x3e, 0x5d, 0x00
.L_3:


//--------------------- .nv.shared._ZN7cutlass13device_kernelINS_4gemm6kernel13GemmUniversalIN4cute5tupleIJiiiiEEENS1_10collective13CollectiveMmaINS1_35MainloopSm100TmaUmmaWarpSpecializedILi16ELi2ELi4ENS5_IJNS4_1CILi2EEENSA_ILi1EEESC_EEEEENS5_IJNSA_ILi128EEENSA_ILi256EEENSA_ILi64EEEEEENS_12float_e4m3_tENS5_IJlSC_lEEESJ_SK_NS4_8TiledMMAINS4_8MMA_AtomIJNS4_10MMA_TraitsINS4_25SM100_MMA_F8F6F4_2x1SM_SSEJSJ_SJ_fSF_SG_NS4_17integral_constantINS4_4UMMA5MajorELSR_0EEESS_NSP_INSQ_7ScaleInELST_0EEESU_EEEEEENS4_6LayoutINS5_IJSC_SC_SC_EEENS5_IJNSA_ILi0EEESZ_SZ_EEEEENS5_IJNS4_10UnderscoreES12_S12_EEEEENS4_18SM100_TMA_2SM_LOADENS4_14ComposedLayoutINS4_7SwizzleILi2ELi4ELi3EEENS4_18smem_ptr_flag_bitsILi8EEENSX_INS5_IJNSA_ILi8EEESH_EEENS5_IJSH_SC_EEEEEEEvNS4_8identityES15_S1F_vS1G_EENS_8epilogue10collective18CollectiveEpilogueINS1I_23Sm100TmaWarpSpecializedILi4ELi2ELi32ELb0ELb0EEEJNS5_IJSH_SG_SH_EEENS5_IJNSX_ISH_SC_EENSX_INS5_IJNSA_ILi32EEESB_EEENS5_IJSC_SF_EEEEEEEESJ_SK_SJ_SK_NS1I_6fusion15FusionCallbacksIS1M_NS1U_13LinCombEltActINS1I_6thread4SiLuESJ_fSJ_fLNS_15FloatRoundStyleE2EEES1N_S1T_JEEENS4_5SM1004TMEM4LOAD26SM100_TMEM_LOAD_32dp32b32xENS4_13SM90_TMA_LOADENS16_INS17_ILi1ELi4ELi3EEES1A_NSX_INS5_IJS1B_S1P_EEENS5_IJS1P_SC_EEEEEEENS4_39AutoVectorizingCopyWithAssumedAlignmentILi128EEENS4_14SM90_TMA_STOREES2B_S2D_S2D_EEEvvEEEEvNT_6ParamsE --------------------------
	.section	.nv.shared._ZN7cutlass13device_kernelINS_4gemm6kernel13GemmUniversalIN4cute5tupleIJiiiiEEENS1_10collective13CollectiveMmaINS1_35MainloopSm100TmaUmmaWarpSpecializedILi16ELi2ELi4ENS5_IJNS4_1CILi2EEENSA_ILi1EEESC_EEEEENS5_IJNSA_ILi128EEENSA_ILi256EEENSA_ILi64EEEEEENS_12float_e4m3_tENS5_IJlSC_lEEESJ_SK_NS4_8TiledMMAINS4_8MMA_AtomIJNS4_10MMA_TraitsINS4_25SM100_MMA_F8F6F4_2x1SM_SSEJSJ_SJ_fSF_SG_NS4_17integral_constantINS4_4UMMA5MajorELSR_0EEESS_NSP_INSQ_7ScaleInELST_0EEESU_EEEEEENS4_6LayoutINS5_IJSC_SC_SC_EEENS5_IJNSA_ILi0EEESZ_SZ_EEEEENS5_IJNS4_10UnderscoreES12_S12_EEEEENS4_18SM100_TMA_2SM_LOADENS4_14ComposedLayoutINS4_7SwizzleILi2ELi4ELi3EEENS4_18smem_ptr_flag_bitsILi8EEENSX_INS5_IJNSA_ILi8EEESH_EEENS5_IJSH_SC_EEEEEEEvNS4_8identityES15_S1F_vS1G_EENS_8epilogue10collective18CollectiveEpilogueINS1I_23Sm100TmaWarpSpecializedILi4ELi2ELi32ELb0ELb0EEEJNS5_IJSH_SG_SH_EEENS5_IJNSX_ISH_SC_EENSX_INS5_IJNSA_ILi32EEESB_EEENS5_IJSC_SF_EEEEEEEESJ_SK_SJ_SK_NS1I_6fusion15FusionCallbacksIS1M_NS1U_13LinCombEltActINS1I_6thread4SiLuESJ_fSJ_fLNS_15FloatRoundStyleE2EEES1N_S1T_JEEENS4_5SM1004TMEM4LOAD26SM100_TMEM_LOAD_32dp32b32xENS4_13SM90_TMA_LOADENS16_INS17_ILi1ELi4ELi3EEES1A_NSX_INS5_IJS1B_S1P_EEENS5_IJS1P_SC_EEEEEEENS4_39AutoVectorizingCopyWithAssumedAlignmentILi128EEENS4_14SM90_TMA_STOREES2B_S2D_S2D_EEEvvEEEEvNT_6ParamsE,"aw",@nobits
	.sectionflags	@""
	.align	16
	.zero		1024


//--------------------- .nv.shared.reserved.0     --------------------------
	.section	.nv.shared.reserved.0,"aw",@nobits
	.weak		__nv_reservedSMEM_offset_0_alias
	.size		__nv_reservedSMEM_offset_0_alias, 0, 64
	.other		__nv_reservedSMEM_offset_0_alias,@"STO_CUDA_RESERVED_SHARED STV_DEFAULT"
__nv_reservedSMEM_offset_0_alias:
	.zero		0
.nv.shared.reserved.0:
	.zero		64
	.weak		__nv_reservedSMEM_tcgen05_partition
	.type		__nv_reservedSMEM_tcgen05_partition,@object
	.size		__nv_reservedSMEM_tcgen05_partition,(.L_0 - __nv_reservedSMEM_tcgen05_partition)
__nv_reservedSMEM_tcgen05_partition:
	.zero		32
.L_0:


//--------------------- .nv.global                --------------------------
	.section	.nv.global,"aw",@nobits
.nv.global:
	.type		_ZN39_INTERNAL_7a9852b7_4_k_cu_5f7ab8a1_38014cute1_E,@object
	.size		_ZN39_INTERNAL_7a9852b7_4_k_cu_5f7ab8a1_38014cute1_E,(_ZN39_INTERNAL_7a9852b7_4_k_cu_5f7ab8a1_38014cuda3std3__45__cpo6cbeginE - _ZN39_INTERNAL_7a9852b7_4_k_cu_5f7ab8a1_38014cute1_E)
_ZN39_INTERNAL_7a9852b7_4_k_cu_5f7ab8a1_38014cute1_E:
	.zero		1
	.type		_ZN39_INTERNAL_7a9852b7_4_k_cu_5f7ab8a1_38014cuda3std3__45__cpo6cbeginE,@object
	.size		_ZN39_INTERNAL_7a9852b7_4_k_cu_5f7ab8a1_38014cuda3std3__45__cpo6cbeginE,(_ZN39_INTERNAL_7a9852b7_4_k_cu_5f7ab8a1_38014cuda3std3__48in_placeE - _ZN39_INTERNAL_7a9852b7_4_k_cu_5f7ab8a1_38014cuda3std3__45__cpo6cbeginE)
_ZN39_INTERNAL_7a9852b7_4_k_cu_5f7ab8a1_38014cuda3std3__45__cpo6cbeginE:
	.zero		1
	.type		_ZN39_INTERNAL_7a9852b7_4_k_cu_5f7ab8a1_38014cuda3std3__48in_placeE,@object
	.size		_ZN39_INTERNAL_7a9852b7_4_k_cu_5f7ab8a1_38014cuda3std3__48in_placeE,(_ZN39_INTERNAL_7a9852b7_4_k_cu_5f7ab8a1_38014cuda3std6ranges3__45__cpo9iter_moveE - _ZN39_INTERNAL_7a9852b7_4_k_cu_5f7ab8a1_38014cuda3std3__48in_placeE)
_ZN39_INTERNAL_7a9852b7_4_k_cu_5f7ab8a1_38014cuda3std3__48in_placeE:
	.zero		1
	.type		_ZN39_INTERNAL_7a9852b7_4_k_cu_5f7ab8a1_38014cuda3std6ranges3__45__cpo9iter_moveE,@object
	.size		_ZN39_INTERNAL_7a9852b7_4_k_cu_5f7ab8a1_38014cuda3std6ranges3__45__cpo9iter_moveE,(_ZN39_INTERNAL_7a9852b7_4_k_cu_5f7ab8a1_38014cuda3std3__45__cpo5beginE - _ZN39_INTERNAL_7a9852b7_4_k_cu_5f7ab8a1_38014cuda3std6ranges3__45__cpo9iter_moveE)
_ZN39_INTERNAL_7a9852b7_4_k_cu_5f7ab8a1_38014cuda3std6ranges3__45__cpo9iter_moveE:
	.zero		1
	.type		_ZN39_INTERNAL_7a9852b7_4_k_cu_5f7ab8a1_38014cuda3std3__45__cpo5beginE,@object
	.size		_ZN39_INTERNAL_7a9852b7_4_k_cu_5f7ab8a1_38014cuda3std3__45__cpo5beginE,(_ZN39_INTERNAL_7a9852b7_4_k_cu_5f7ab8a1_38014cuda3std3__441_GLOBAL__N__7a9852b7_4_k_cu_5f7ab8a1_38016ignoreE - _ZN39_INTERNAL_7a9852b7_4_k_cu_5f7ab8a1_38014cuda3std3__45__cpo5beginE)
_ZN39_INTERNAL_7a9852b7_4_k_cu_5f7ab8a1_38014cuda3std3__45__cpo5beginE:
	.zero		1
	.type		_ZN39_INTERNAL_7a9852b7_4_k_cu_5f7ab8a1_38014cuda3std3__441_GLOBAL__N__7a9852b7_4_k_cu_5f7ab8a1_38016ignoreE,@object
	.size		_ZN39_INTERNAL_7a9852b7_4_k_cu_5f7ab8a1_38014cuda3std3__441_GLOBAL__N__7a9852b7_4_k_cu_5f7ab8a1_38016ignoreE,(_ZN39_INTERNAL_7a9852b7_4_k_cu_5f7ab8a1_38014cute7productE - _ZN39_INTERNAL_7a9852b7_4_k_cu_5f7ab8a1_38014cuda3std3__441_GLOBAL__N__7a9852b7_4_k_cu_5f7ab8a1_38016ignoreE)
_ZN39_INTERNAL_7a9852b7_4_k_cu_5f7ab8a1_38014cuda3std3__441_GLOBAL__N__7a9852b7_4_k_cu_5f7ab8a1_38016ignoreE:
	.zero		1
	.type		_ZN39_INTERNAL_7a9852b7_4_k_cu_5f7ab8a1_38014cute7productE,@object
	.size		_ZN39_INTERNAL_7a9852b7_4_k_cu_5f7ab8a1_38014cute7productE,(_ZN39_INTERNAL_7a9852b7_4_k_cu_5f7ab8a1_38014cuda3std3__45__cpo3endE - _ZN39_INTERNAL_7a9852b7_4_k_cu_5f7ab8a1_38014cute7productE)
_ZN39_INTERNAL_7a9852b7_4_k_cu_5f7ab8a1_38014cute7productE:
	.zero		1
	.type		_ZN39_INTERNAL_7a9852b7_4_k_cu_5f7ab8a1_38014cuda3std3__45__cpo3endE,@object
	.size		_ZN39_INTERNAL_7a9852b7_4_k_cu_5f7ab8a1_38014cuda3std3__45__cpo3endE,(_ZN39_INTERNAL_7a9852b7_4_k_cu_5f7ab8a1_38014cuda3std3__419piecewise_constructE - _ZN39_INTERNAL_7a9852b7_4_k_cu_5f7ab8a1_38014cuda3std3__45__cpo3endE)
_ZN39_INTERNAL_7a9852b7_4_k_cu_5f7ab8a1_38014cuda3std3__45__cpo3endE:
	.zero		1
	.type		_ZN39_INTERNAL_7a9852b7_4_k_cu_5f7ab8a1_38014cuda3std3__419piecewise_constructE,@object
	.size		_ZN39_INTERNAL_7a9852b7_4_k_cu_5f7ab8a1_38014cuda3std3__419piecewise_constructE,(_ZN39_INTERNAL_7a9852b7_4_k_cu_5f7ab8a1_38014cuda3std3__45__cpo4cendE - _ZN39_INTERNAL_7a9852b7_4_k_cu_5f7ab8a1_38014cuda3std3__419piecewise_constructE)
_ZN39_INTERNAL_7a9852b7_4_k_cu_5f7ab8a1_38014cuda3std3__419piecewise_constructE:
	.zero		1
	.type		_ZN39_INTERNAL_7a9852b7_4_k_cu_5f7ab8a1_38014cuda3std3__45__cpo4cendE,@object
	.size		_ZN39_INTERNAL_7a9852b7_4_k_cu_5f7ab8a1_38014cuda3std3__45__cpo4cendE,(_ZN39_INTERNAL_7a9852b7_4_k_cu_5f7ab8a1_38014cuda3std6ranges3__45__cpo4swapE - _ZN39_INTERNAL_7a9852b7_4_k_cu_5f7ab8a1_38014cuda3std3__45__cpo4cendE)
_ZN39_INTERNAL_7a9852b7_4_k_cu_5f7ab8a1_38014cuda3std3__45__cpo4cendE:
	.zero		1
	.type		_ZN39_INTERNAL_7a9852b7_4_k_cu_5f7ab8a1_38014cuda3std6ranges3__45__cpo4swapE,@object
	.size		_ZN39_INTERNAL_7a9852b7_4_k_cu_5f7ab8a1_38014cuda3std6ranges3__45__cpo4swapE,(.L_11 - _ZN39_INTERNAL_7a9852b7_4_k_cu_5f7ab8a1_38014cuda3std6ranges3__45__cpo4swapE)
_ZN39_INTERNAL_7a9852b7_4_k_cu_5f7ab8a1_38014cuda3std6ranges3__45__cpo4swapE:
	.zero		1
.L_11:


//--------------------- .nv.constant0._ZN7cutlass13device_kernelINS_4gemm6kernel13GemmUniversalIN4cute5tupleIJiiiiEEENS1_10collective13CollectiveMmaINS1_35MainloopSm100TmaUmmaWarpSpecializedILi16ELi2ELi4ENS5_IJNS4_1CILi2EEENSA_ILi1EEESC_EEEEENS5_IJNSA_ILi128EEENSA_ILi256EEENSA_ILi64EEEEEENS_12float_e4m3_tENS5_IJlSC_lEEESJ_SK_NS4_8TiledMMAINS4_8MMA_AtomIJNS4_10MMA_TraitsINS4_25SM100_MMA_F8F6F4_2x1SM_SSEJSJ_SJ_fSF_SG_NS4_17integral_constantINS4_4UMMA5MajorELSR_0EEESS_NSP_INSQ_7ScaleInELST_0EEESU_EEEEEENS4_6LayoutINS5_IJSC_SC_SC_EEENS5_IJNSA_ILi0EEESZ_SZ_EEEEENS5_IJNS4_10UnderscoreES12_S12_EEEEENS4_18SM100_TMA_2SM_LOADENS4_14ComposedLayoutINS4_7SwizzleILi2ELi4ELi3EEENS4_18smem_ptr_flag_bitsILi8EEENSX_INS5_IJNSA_ILi8EEESH_EEENS5_IJSH_SC_EEEEEEEvNS4_8identityES15_S1F_vS1G_EENS_8epilogue10collective18CollectiveEpilogueINS1I_23Sm100TmaWarpSpecializedILi4ELi2ELi32ELb0ELb0EEEJNS5_IJSH_SG_SH_EEENS5_IJNSX_ISH_SC_EENSX_INS5_IJNSA_ILi32EEESB_EEENS5_IJSC_SF_EEEEEEEESJ_SK_SJ_SK_NS1I_6fusion15FusionCallbacksIS1M_NS1U_13LinCombEltActINS1I_6thread4SiLuESJ_fSJ_fLNS_15FloatRoundStyleE2EEES1N_S1T_JEEENS4_5SM1004TMEM4LOAD26SM100_TMEM_LOAD_32dp32b32xENS4_13SM90_TMA_LOADENS16_INS17_ILi1ELi4ELi3EEES1A_NSX_INS5_IJS1B_S1P_EEENS5_IJS1P_SC_EEEEEEENS4_39AutoVectorizingCopyWithAssumedAlignmentILi128EEENS4_14SM90_TMA_STOREES2B_S2D_S2D_EEEvvEEEEvNT_6ParamsE --------------------------
	.section	.nv.constant0._ZN7cutlass13device_kernelINS_4gemm6kernel13GemmUniversalIN4cute5tupleIJiiiiEEENS1_10collective13CollectiveMmaINS1_35MainloopSm100TmaUmmaWarpSpecializedILi16ELi2ELi4ENS5_IJNS4_1CILi2EEENSA_ILi1EEESC_EEEEENS5_IJNSA_ILi128EEENSA_ILi256EEENSA_ILi64EEEEEENS_12float_e4m3_tENS5_IJlSC_lEEESJ_SK_NS4_8TiledMMAINS4_8MMA_AtomIJNS4_10MMA_TraitsINS4_25SM100_MMA_F8F6F4_2x1SM_SSEJSJ_SJ_fSF_SG_NS4_17integral_constantINS4_4UMMA5MajorELSR_0EEESS_NSP_INSQ_7ScaleInELST_0EEESU_EEEEEENS4_6LayoutINS5_IJSC_SC_SC_EEENS5_IJNSA_ILi0EEESZ_SZ_EEEEENS5_IJNS4_10UnderscoreES12_S12_EEEEENS4_18SM100_TMA_2SM_LOADENS4_14ComposedLayoutINS4_7SwizzleILi2ELi4ELi3EEENS4_18smem_ptr_flag_bitsILi8EEENSX_INS5_IJNSA_ILi8EEESH_EEENS5_IJSH_SC_EEEEEEEvNS4_8identityES15_S1F_vS1G_EENS_8epilogue10collective18CollectiveEpilogueINS1I_23Sm100TmaWarpSpecializedILi4ELi2ELi32ELb0ELb0EEEJNS5_IJSH_SG_SH_EEENS5_IJNSX_ISH_SC_EENSX_INS5_IJNSA_ILi32EEESB_EEENS5_IJSC_SF_EEEEEEEESJ_SK_SJ_SK_NS1I_6fusion15FusionCallbacksIS1M_NS1U_13LinCombEltActINS1I_6thread4SiLuESJ_fSJ_fLNS_15FloatRoundStyleE2EEES1N_S1T_JEEENS4_5SM1004TMEM4LOAD26SM100_TMEM_LOAD_32dp32b32xENS4_13SM90_TMA_LOADENS16_INS17_ILi1ELi4ELi3EEES1A_NSX_INS5_IJS1B_S1P_EEENS5_IJS1P_SC_EEEEEEENS4_39AutoVectorizingCopyWithAssumedAlignmentILi128EEENS4_14SM90_TMA_STOREES2B_S2D_S2D_EEEvvEEEEvNT_6ParamsE,"a",@progbits
	.sectionflags	@""
	.align	4
.nv.constant0._ZN7cutlass13device_kernelINS_4gemm6kernel13GemmUniversalIN4cute5tupleIJiiiiEEENS1_10collective13CollectiveMmaINS1_35MainloopSm100TmaUmmaWarpSpecializedILi16ELi2ELi4ENS5_IJNS4_1CILi2EEENSA_ILi1EEESC_EEEEENS5_IJNSA_ILi128EEENSA_ILi256EEENSA_ILi64EEEEEENS_12float_e4m3_tENS5_IJlSC_lEEESJ_SK_NS4_8TiledMMAINS4_8MMA_AtomIJNS4_10MMA_TraitsINS4_25SM100_MMA_F8F6F4_2x1SM_SSEJSJ_SJ_fSF_SG_NS4_17integral_constantINS4_4UMMA5MajorELSR_0EEESS_NSP_INSQ_7ScaleInELST_0EEESU_EEEEEENS4_6LayoutINS5_IJSC_SC_SC_EEENS5_IJNSA_ILi0EEESZ_SZ_EEEEENS5_IJNS4_10UnderscoreES12_S12_EEEEENS4_18SM100_TMA_2SM_LOADENS4_14ComposedLayoutINS4_7SwizzleILi2ELi4ELi3EEENS4_18smem_ptr_flag_bitsILi8EEENSX_INS5_IJNSA_ILi8EEESH_EEENS5_IJSH_SC_EEEEEEEvNS4_8identityES15_S1F_vS1G_EENS_8epilogue10collective18CollectiveEpilogueINS1I_23Sm100TmaWarpSpecializedILi4ELi2ELi32ELb0ELb0EEEJNS5_IJSH_SG_SH_EEENS5_IJNSX_ISH_SC_EENSX_INS5_IJNSA_ILi32EEESB_EEENS5_IJSC_SF_EEEEEEEESJ_SK_SJ_SK_NS1I_6fusion15FusionCallbacksIS1M_NS1U_13LinCombEltActINS1I_6thread4SiLuESJ_fSJ_fLNS_15FloatRoundStyleE2EEES1N_S1T_JEEENS4_5SM1004TMEM4LOAD26SM100_TMEM_LOAD_32dp32b32xENS4_13SM90_TMA_LOADENS16_INS17_ILi1ELi4ELi3EEES1A_NSX_INS5_IJS1B_S1P_EEENS5_IJS1P_SC_EEEEEEENS4_39AutoVectorizingCopyWithAssumedAlignmentILi128EEENS4_14SM90_TMA_STOREES2B_S2D_S2D_EEEvvEEEEvNT_6ParamsE:
	.zero		2944


//--------------------- SYMBOLS --------------------------

	.type		.nv.reservedSmem.offset0,@object
	.size		.nv.reservedSmem.offset0,0x4
	.type		.nv.reservedSmem.cap,@object
	.size		.nv.reservedSmem.cap,0x4
	.type		__assertfail,@function
